	.target	sm_90a

	.elftype	@"ET_EXEC"


//--------------------- .note.nv.tkinfo           --------------------------
	.section	.note.nv.tkinfo,"",@"SHT_NOTE"
	.sectionflags	@"SHF_NOTE_NV_TKINFO"
	.tkinfo
        /*0018*/ 	.word	0x00000002
        /*0030*/ 	.string	""
        /*0030*/ 	.string	"ptxas"
        /*0030*/ 	.string	"Cuda compilation tools, release 13.0, V13.0.88"
        /*0030*/ 	.string	"Build cuda_13.0.r13.0/compiler.36424714_0"
        /*0030*/ 	.string	"-v  -suppress-debug-info  -lineinfo  -arch sm_90a "



//--------------------- .note.nv.cuinfo           --------------------------
	.section	.note.nv.cuinfo,"",@"SHT_NOTE"
	.sectionflags	@"SHF_NOTE_NV_CUINFO"
        /*0018*/ 	.short	0x0002
        /*001a*/ 	.short	0x005a
        /*001c*/ 	.short	0x0082
	.zero		2


//--------------------- .nv.info                  --------------------------
	.section	.nv.info,"",@"SHT_CUDA_INFO"
	.align	4


	//----- nvinfo : EIATTR_REGCOUNT
	.align		4
        /*0000*/ 	.byte	0x04, 0x2f
        /*0002*/ 	.short	(.L_1 - .L_0)
	.align		4
.L_0:
        /*0004*/ 	.word	index@(matmul_kernel)
        /*0008*/ 	.word	0x000000f0


	//----- nvinfo : EIATTR_FRAME_SIZE
	.align		4
.L_1:
        /*000c*/ 	.byte	0x04, 0x11
        /*000e*/ 	.short	(.L_3 - .L_2)
	.align		4
.L_2:
        /*0010*/ 	.word	index@(matmul_kernel)
        /*0014*/ 	.word	0x00000000


	//----- nvinfo : EIATTR_MIN_STACK_SIZE
	.align		4
.L_3:
        /*0018*/ 	.byte	0x04, 0x12
        /*001a*/ 	.short	(.L_5 - .L_4)
	.align		4
.L_4:
        /*001c*/ 	.word	index@(matmul_kernel)
        /*0020*/ 	.word	0x00000000
.L_5:


//--------------------- .nv.compat                --------------------------
	.section	.nv.compat,"",@"SHT_CUDA_COMPAT_INFO"
	.align	4
        /*0000*/ 	.byte	0x02, 0x09, 0x01, 0x00, 0x02, 0x02, 0x01, 0x00, 0x02, 0x05, 0x05, 0x00, 0x03, 0x07, 0x01, 0x01
        /*0010*/ 	.byte	0x02, 0x03, 0x00, 0x00, 0x02, 0x06, 0x01, 0x00, 0x04, 0x0b, 0x08, 0x00, 0x00, 0x00, 0x00, 0x00
        /*0020*/ 	.byte	0x00, 0x00, 0x00, 0x00


//--------------------- .nv.info.matmul_kernel    --------------------------
	.section	.nv.info.matmul_kernel,"",@"SHT_CUDA_INFO"
	.sectionflags	@""
	.align	4


	//----- nvinfo : EIATTR_CUDA_API_VERSION
	.align		4
        /*0000*/ 	.byte	0x04, 0x37
        /*0002*/ 	.short	(.L_7 - .L_6)
.L_6:
        /*0004*/ 	.word	0x00000082


	//----- nvinfo : EIATTR_KPARAM_INFO
	.align		4
.L_7:
        /*0008*/ 	.byte	0x04, 0x17
        /*000a*/ 	.short	(.L_9 - .L_8)
.L_8:
        /*000c*/ 	.word	0x00000000
        /*0010*/ 	.short	0x000d
        /*0012*/ 	.short	0x0048
        /*0014*/ 	.byte	0x00, 0xf4, 0x21, 0x00


	//----- nvinfo : EIATTR_KPARAM_INFO
	.align		4
.L_9:
        /*0018*/ 	.byte	0x04, 0x17
        /*001a*/ 	.short	(.L_11 - .L_10)
.L_10:
        /*001c*/ 	.word	0x00000000
        /*0020*/ 	.short	0x000c
        /*0022*/ 	.short	0x0040
        /*0024*/ 	.byte	0x00, 0xf4, 0x21, 0x00


	//----- nvinfo : EIATTR_KPARAM_INFO
	.align		4
.L_11:
        /*0028*/ 	.byte	0x04, 0x17
        /*002a*/ 	.short	(.L_13 - .L_12)
.L_12:
        /*002c*/ 	.word	0x00000000
        /*0030*/ 	.short	0x000b
        /*0032*/ 	.short	0x0038
        /*0034*/ 	.byte	0x00, 0xf0, 0x11, 0x00


	//----- nvinfo : EIATTR_KPARAM_INFO
	.align		4
.L_13:
        /*0038*/ 	.byte	0x04, 0x17
        /*003a*/ 	.short	(.L_15 - .L_14)
.L_14:
        /*003c*/ 	.word	0x00000000
        /*0040*/ 	.short	0x000a
        /*0042*/ 	.short	0x0034
        /*0044*/ 	.byte	0x00, 0xf0, 0x11, 0x00


	//----- nvinfo : EIATTR_KPARAM_INFO
	.align		4
.L_15:
        /*0048*/ 	.byte	0x04, 0x17
        /*004a*/ 	.short	(.L_17 - .L_16)
.L_16:
        /*004c*/ 	.word	0x00000000
        /*0050*/ 	.short	0x0009
        /*0052*/ 	.short	0x0030
        /*0054*/ 	.byte	0x00, 0xf0, 0x11, 0x00


	//----- nvinfo : EIATTR_KPARAM_INFO
	.align		4
.L_17:
        /*0058*/ 	.byte	0x04, 0x17
        /*005a*/ 	.short	(.L_19 - .L_18)
.L_18:
        /*005c*/ 	.word	0x00000000
        /*0060*/ 	.short	0x0008
        /*0062*/ 	.short	0x002c
        /*0064*/ 	.byte	0x00, 0xf0, 0x11, 0x00


	//----- nvinfo : EIATTR_KPARAM_INFO
	.align		4
.L_19:
        /*0068*/ 	.byte	0x04, 0x17
        /*006a*/ 	.short	(.L_21 - .L_20)
.L_20:
        /*006c*/ 	.word	0x00000000
        /*0070*/ 	.short	0x0007
        /*0072*/ 	.short	0x0028
        /*0074*/ 	.byte	0x00, 0xf0, 0x11, 0x00


	//----- nvinfo : EIATTR_KPARAM_INFO
	.align		4
.L_21:
        /*0078*/ 	.byte	0x04, 0x17
        /*007a*/ 	.short	(.L_23 - .L_22)
.L_22:
        /*007c*/ 	.word	0x00000000
        /*0080*/ 	.short	0x0006
        /*0082*/ 	.short	0x0024
        /*0084*/ 	.byte	0x00, 0xf0, 0x11, 0x00


	//----- nvinfo : EIATTR_KPARAM_INFO
	.align		4
.L_23:
        /*0088*/ 	.byte	0x04, 0x17
        /*008a*/ 	.short	(.L_25 - .L_24)
.L_24:
        /*008c*/ 	.word	0x00000000
        /*0090*/ 	.short	0x0005
        /*0092*/ 	.short	0x0020
        /*0094*/ 	.byte	0x00, 0xf0, 0x11, 0x00


	//----- nvinfo : EIATTR_KPARAM_INFO
	.align		4
.L_25:
        /*0098*/ 	.byte	0x04, 0x17
        /*009a*/ 	.short	(.L_27 - .L_26)
.L_26:
        /*009c*/ 	.word	0x00000000
        /*00a0*/ 	.short	0x0004
        /*00a2*/ 	.short	0x001c
        /*00a4*/ 	.byte	0x00, 0xf0, 0x11, 0x00


	//----- nvinfo : EIATTR_KPARAM_INFO
	.align		4
.L_27:
        /*00a8*/ 	.byte	0x04, 0x17
        /*00aa*/ 	.short	(.L_29 - .L_28)
.L_28:
        /*00ac*/ 	.word	0x00000000
        /*00b0*/ 	.short	0x0003
        /*00b2*/ 	.short	0x0018
        /*00b4*/ 	.byte	0x00, 0xf0, 0x11, 0x00


	//----- nvinfo : EIATTR_KPARAM_INFO
	.align		4
.L_29:
        /*00b8*/ 	.byte	0x04, 0x17
        /*00ba*/ 	.short	(.L_31 - .L_30)
.L_30:
        /*00bc*/ 	.word	0x00000000
        /*00c0*/ 	.short	0x0002
        /*00c2*/ 	.short	0x0010
        /*00c4*/ 	.byte	0x00, 0xf4, 0x21, 0x00


	//----- nvinfo : EIATTR_KPARAM_INFO
	.align		4
.L_31:
        /*00c8*/ 	.byte	0x04, 0x17
        /*00ca*/ 	.short	(.L_33 - .L_32)
.L_32:
        /*00cc*/ 	.word	0x00000000
        /*00d0*/ 	.short	0x0001
        /*00d2*/ 	.short	0x0008
        /*00d4*/ 	.byte	0x00, 0xf4, 0x21, 0x00


	//----- nvinfo : EIATTR_KPARAM_INFO
	.align		4
.L_33:
        /*00d8*/ 	.byte	0x04, 0x17
        /*00da*/ 	.short	(.L_35 - .L_34)
.L_34:
        /*00dc*/ 	.word	0x00000000
        /*00e0*/ 	.short	0x0000
        /*00e2*/ 	.short	0x0000
        /*00e4*/ 	.byte	0x00, 0xf4, 0x21, 0x00


	//----- nvinfo : EIATTR_SPARSE_MMA_MASK
	.align		4
.L_35:
        /*00e8*/ 	.byte	0x03, 0x50
        /*00ea*/ 	.short	0x0000


	//----- nvinfo : EIATTR_MAXREG_COUNT
	.align		4
        /*00ec*/ 	.byte	0x03, 0x1b
        /*00ee*/ 	.short	0x00ff


	//----- nvinfo : EIATTR_NUM_BARRIERS
	.align		4
        /*00f0*/ 	.byte	0x02, 0x4c
        /*00f2*/ 	.byte	0x01
	.zero		1


	//----- nvinfo : EIATTR_MERCURY_ISA_VERSION
	.align		4
        /*00f4*/ 	.byte	0x03, 0x5f
        /*00f6*/ 	.short	0x0101


	//----- nvinfo : EIATTR_EXIT_INSTR_OFFSETS
	.align		4
        /*00f8*/ 	.byte	0x04, 0x1c
        /*00fa*/ 	.short	(.L_37 - .L_36)


	//   ....[0]....
.L_36:
        /*00fc*/ 	.word	0x000046a0


	//   ....[1]....
        /*0100*/ 	.word	0x000046d0


	//----- nvinfo : EIATTR_REQNTID
	.align		4
.L_37:
        /*0104*/ 	.byte	0x04, 0x10
        /*0106*/ 	.short	(.L_39 - .L_38)
.L_38:
        /*0108*/ 	.word	0x00000100
        /*010c*/ 	.word	0x00000001
        /*0110*/ 	.word	0x00000001


	//----- nvinfo : EIATTR_CBANK_PARAM_SIZE
	.align		4
.L_39:
        /*0114*/ 	.byte	0x03, 0x19
        /*0116*/ 	.short	0x0050


	//----- nvinfo : EIATTR_PARAM_CBANK
	.align		4
        /*0118*/ 	.byte	0x04, 0x0a
        /*011a*/ 	.short	(.L_41 - .L_40)
	.align		4
.L_40:
        /*011c*/ 	.word	index@(.nv.constant0.matmul_kernel)
        /*0120*/ 	.short	0x0210
        /*0122*/ 	.short	0x0050


	//----- nvinfo : EIATTR_SW_WAR
	.align		4
.L_41:
        /*0124*/ 	.byte	0x04, 0x36
        /*0126*/ 	.short	(.L_43 - .L_42)
.L_42:
        /*0128*/ 	.word	0x00000008
.L_43:


//--------------------- .nv.callgraph             --------------------------
	.section	.nv.callgraph,"",@"SHT_CUDA_CALLGRAPH"
	.align	4
	.sectionentsize	8
	.align		4
        /*0000*/ 	.word	0x00000000
	.align		4
        /*0004*/ 	.word	0xffffffff
	.align		4
        /*0008*/ 	.word	0x00000000
	.align		4
        /*000c*/ 	.word	0xfffffffe
	.align		4
        /*0010*/ 	.word	0x00000000
	.align		4
        /*0014*/ 	.word	0xfffffffd
	.align		4
        /*0018*/ 	.word	0x00000000
	.align		4
        /*001c*/ 	.word	0xfffffffc


//--------------------- .text.matmul_kernel       --------------------------
	.section	.text.matmul_kernel,"ax",@progbits
	.align	128
        .global         matmul_kernel
        .type           matmul_kernel,@function
        .size           matmul_kernel,(.L_x_4 - matmul_kernel)
        .other          matmul_kernel,@"STO_CUDA_ENTRY STV_DEFAULT"
matmul_kernel:
.text.matmul_kernel:
[----:B------:R-:W-:Y:S08]  /*0000*/  LDC R1, c[0x0][0x28] ;  /* 0x00000a00ff017b82 */ /* 0x000ff00000000800 */
[----:B------:R-:W0:Y:S01]  /*0010*/  LDC.64 R16, c[0x0][0x228] ;  /* 0x00008a00ff107b82 */ /* 0x000e220000000a00 */
[----:B------:R-:W1:Y:S01]  /*0020*/  S2R R5, SR_CTAID.X ;  /* 0x0000000000057919 */ /* 0x000e620000002500 */
[----:B------:R-:W-:Y:S01]  /*0030*/  UMOV UR4, 0x400 ;  /* 0x0000040000047882 */ /* 0x000fe20000000000 */
[----:B------:R-:W-:-:S05]  /*0040*/  ULDC.64 UR6, c[0x0][0x208] ;  /* 0x0000820000067ab9 */ /* 0x000fca0000000a00 */
[----:B------:R-:W2:Y:S08]  /*0050*/  LDC R146, c[0x0][0x230] ;  /* 0x00008c00ff927b82 */ /* 0x000eb00000000800 */
[----:B------:R-:W3:Y:S01]  /*0060*/  S2UR UR5, SR_CgaCtaId ;  /* 0x00000000000579c3 */ /* 0x000ee20000008800 */
[----:B0-----:R-:W-:-:S05]  /*0070*/  VIADD R0, R17, 0xff ;  /* 0x000000ff11007836 */ /* 0x001fca0000000000 */
[----:B------:R-:W-:Y:S01]  /*0080*/  SHF.R.S32.HI R3, RZ, 0x1f, R0 ;  /* 0x0000001fff037819 */ /* 0x000fe20000011400 */
[----:B--2---:R-:W-:-:S03]  /*0090*/  VIADD R146, R146, 0x1f ;  /* 0x0000001f92927836 */ /* 0x004fc60000000000 */
[----:B------:R-:W-:Y:S02]  /*00a0*/  LEA.HI R3, R3, R0, RZ, 0x8 ;  /* 0x0000000003037211 */ /* 0x000fe400078f40ff */
[----:B-1----:R-:W-:Y:S02]  /*00b0*/  IABS R8, R5 ;  /* 0x0000000500087213 */ /* 0x002fe40000000000 */
[----:B------:R-:W-:Y:S01]  /*00c0*/  SHF.R.S32.HI R3, RZ, 0x8, R3 ;  /* 0x00000008ff037819 */ /* 0x000fe20000011403 */
[----:B---3--:R-:W-:-:S04]  /*00d0*/  ULEA UR4, UR5, UR4, 0x18 ;  /* 0x0000000405047291 */ /* 0x008fc8000f8ec03f */
[----:B------:R-:W-:Y:S01]  /*00e0*/  IMAD.SHL.U32 R4, R3, 0x8, RZ ;  /* 0x0000000803047824 */ /* 0x000fe200078e00ff */
[----:B------:R-:W-:-:S04]  /*00f0*/  ULDC UR5, c[0x0][0x230] ;  /* 0x00008c0000057ab9 */ /* 0x000fc80000000800 */
[-C--:B------:R-:W-:Y:S02]  /*0100*/  IABS R7, R4.reuse ;  /* 0x0000000400077213 */ /* 0x080fe40000000000 */
[----:B------:R-:W-:Y:S02]  /*0110*/  IABS R10, R4 ;  /* 0x00000004000a7213 */ /* 0x000fe40000000000 */
[----:B------:R-:W0:Y:S08]  /*0120*/  I2F.RP R0, R7 ;  /* 0x0000000700007306 */ /* 0x000e300000209400 */
[----:B0-----:R-:W0:Y:S02]  /*0130*/  MUFU.RCP R0, R0 ;  /* 0x0000000000007308 */ /* 0x001e240000001000 */
[----:B0-----:R-:W-:-:S02]  /*0140*/  VIADD R2, R0, 0xffffffe ;  /* 0x0ffffffe00027836 */ /* 0x001fc40000000000 */
[----:B------:R-:W-:-:S04]  /*0150*/  IMAD.MOV R0, RZ, RZ, -R10 ;  /* 0x000000ffff007224 */ /* 0x000fc800078e0a0a */
[----:B------:R0:W1:Y:S02]  /*0160*/  F2I.FTZ.U32.TRUNC.NTZ R3, R2 ;  /* 0x0000000200037305 */ /* 0x000064000021f000 */
[----:B0-----:R-:W-:Y:S02]  /*0170*/  IMAD.MOV.U32 R2, RZ, RZ, RZ ;  /* 0x000000ffff027224 */ /* 0x001fe400078e00ff */
[----:B-1----:R-:W-:-:S04]  /*0180*/  IMAD.MOV R6, RZ, RZ, -R3 ;  /* 0x000000ffff067224 */ /* 0x002fc800078e0a03 */
[----:B------:R-:W-:Y:S02]  /*0190*/  IMAD R9, R6, R7, RZ ;  /* 0x0000000706097224 */ /* 0x000fe400078e02ff */
[----:B------:R-:W-:Y:S02]  /*01a0*/  IMAD.MOV.U32 R6, RZ, RZ, R8 ;  /* 0x000000ffff067224 */ /* 0x000fe400078e0008 */
[----:B------:R-:W-:-:S06]  /*01b0*/  IMAD.HI.U32 R3, R3, R9, R2 ;  /* 0x0000000903037227 */ /* 0x000fcc00078e0002 */
[----:B------:R-:W-:-:S04]  /*01c0*/  IMAD.HI.U32 R3, R3, R6, RZ ;  /* 0x0000000603037227 */ /* 0x000fc800078e00ff */
[----:B------:R-:W-:-:S05]  /*01d0*/  IMAD R0, R3, R0, R6 ;  /* 0x0000000003007224 */ /* 0x000fca00078e0206 */
[----:B------:R-:W-:-:S13]  /*01e0*/  ISETP.GT.U32.AND P1, PT, R7, R0, PT ;  /* 0x000000000700720c */ /* 0x000fda0003f24070 */
[----:B------:R-:W-:Y:S02]  /*01f0*/  @!P1 IMAD.IADD R0, R0, 0x1, -R7 ;  /* 0x0000000100009824 */ /* 0x000fe400078e0a07 */
[----:B------:R-:W-:Y:S01]  /*0200*/  @!P1 VIADD R3, R3, 0x1 ;  /* 0x0000000103039836 */ /* 0x000fe20000000000 */
[----:B------:R-:W-:Y:S02]  /*0210*/  ISETP.NE.AND P1, PT, R4, RZ, PT ;  /* 0x000000ff0400720c */ /* 0x000fe40003f25270 */
[----:B------:R-:W-:Y:S02]  /*0220*/  ISETP.GE.U32.AND P0, PT, R0, R7, PT ;  /* 0x000000070000720c */ /* 0x000fe40003f06070 */
[----:B------:R-:W-:-:S04]  /*0230*/  LOP3.LUT R0, R5, R4, RZ, 0x3c, !PT ;  /* 0x0000000405007212 */ /* 0x000fc800078e3cff */
[----:B------:R-:W-:Y:S01]  /*0240*/  ISETP.GE.AND P2, PT, R0, RZ, PT ;  /* 0x000000ff0000720c */ /* 0x000fe20003f46270 */
[----:B------:R-:W-:-:S06]  /*0250*/  VIADD R0, R16, 0x1f ;  /* 0x0000001f10007836 */ /* 0x000fcc0000000000 */
[----:B------:R-:W-:-:S04]  /*0260*/  @P0 VIADD R3, R3, 0x1 ;  /* 0x0000000103030836 */ /* 0x000fc80000000000 */
[----:B------:R-:W-:Y:S01]  /*0270*/  IMAD.MOV.U32 R2, RZ, RZ, R3 ;  /* 0x000000ffff027224 */ /* 0x000fe200078e0003 */
[----:B------:R-:W-:-:S03]  /*0280*/  SHF.R.S32.HI R3, RZ, 0x1f, R0 ;  /* 0x0000001fff037819 */ /* 0x000fc60000011400 */
[----:B------:R-:W-:Y:S01]  /*0290*/  @!P2 IMAD.MOV R2, RZ, RZ, -R2 ;  /* 0x000000ffff02a224 */ /* 0x000fe200078e0a02 */
[----:B------:R-:W-:Y:S02]  /*02a0*/  @!P1 LOP3.LUT R2, RZ, R4, RZ, 0x33, !PT ;  /* 0x00000004ff029212 */ /* 0x000fe400078e33ff */
[----:B------:R-:W-:-:S03]  /*02b0*/  LEA.HI R3, R3, R0, RZ, 0x5 ;  /* 0x0000000003037211 */ /* 0x000fc600078f28ff */
[----:B------:R-:W-:Y:S02]  /*02c0*/  IMAD.SHL.U32 R132, R2, 0x8, RZ ;  /* 0x0000000802847824 */ /* 0x000fe400078e00ff */
[----:B------:R-:W-:-:S03]  /*02d0*/  IMAD.MOV R2, RZ, RZ, -R2 ;  /* 0x000000ffff027224 */ /* 0x000fc600078e0a02 */
[----:B------:R-:W-:Y:S01]  /*02e0*/  LEA.HI.SX32 R3, R3, -R132, 0x1b ;  /* 0x8000008403037211 */ /* 0x000fe200078fdaff */
[----:B------:R-:W-:-:S03]  /*02f0*/  IMAD R11, R4, R2, R5 ;  /* 0x00000002040b7224 */ /* 0x000fc600078e0205 */
[----:B------:R-:W-:Y:S02]  /*0300*/  VIMNMX R6, R3, 0x8, PT ;  /* 0x0000000803067848 */ /* 0x000fe40003fe0100 */
[----:B------:R-:W-:Y:S02]  /*0310*/  IABS R9, R11 ;  /* 0x0000000b00097213 */ /* 0x000fe40000000000 */
[-C--:B------:R-:W-:Y:S02]  /*0320*/  IABS R7, R6.reuse ;  /* 0x0000000600077213 */ /* 0x080fe40000000000 */
[----:B------:R-:W-:Y:S02]  /*0330*/  IABS R4, R6 ;  /* 0x0000000600047213 */ /* 0x000fe40000000000 */
[----:B------:R-:W0:Y:S08]  /*0340*/  I2F.RP R0, R7 ;  /* 0x0000000700007306 */ /* 0x000e300000209400 */
[----:B0-----:R-:W0:Y:S02]  /*0350*/  MUFU.RCP R0, R0 ;  /* 0x0000000000007308 */ /* 0x001e240000001000 */
[----:B0-----:R-:W-:-:S06]  /*0360*/  VIADD R3, R0, 0xffffffe ;  /* 0x0ffffffe00037836 */ /* 0x001fcc0000000000 */
[----:B------:R-:W0:Y:S02]  /*0370*/  F2I.FTZ.U32.TRUNC.NTZ R3, R3 ;  /* 0x0000000300037305 */ /* 0x000e24000021f000 */
[----:B0-----:R-:W-:-:S04]  /*0380*/  IMAD.MOV R8, RZ, RZ, -R3 ;  /* 0x000000ffff087224 */ /* 0x001fc800078e0a03 */
[----:B------:R-:W-:-:S04]  /*0390*/  IMAD.MOV.U32 R2, RZ, RZ, R8 ;  /* 0x000000ffff027224 */ /* 0x000fc800078e0008 */
[----:B------:R-:W-:Y:S02]  /*03a0*/  IMAD R5, R2, R7, RZ ;  /* 0x0000000702057224 */ /* 0x000fe400078e02ff */
[----:B------:R-:W-:-:S04]  /*03b0*/  IMAD.MOV.U32 R2, RZ, RZ, RZ ;  /* 0x000000ffff027224 */ /* 0x000fc800078e00ff */
[----:B------:R-:W-:-:S04]  /*03c0*/  IMAD.HI.U32 R2, R3, R5, R2 ;  /* 0x0000000503027227 */ /* 0x000fc800078e0002 */
[----:B------:R-:W-:Y:S02]  /*03d0*/  IMAD.MOV R3, RZ, RZ, -R4 ;  /* 0x000000ffff037224 */ /* 0x000fe400078e0a04 */
[----:B------:R-:W-:-:S04]  /*03e0*/  IMAD.HI.U32 R0, R2, R9, RZ ;  /* 0x0000000902007227 */ /* 0x000fc800078e00ff */
[----:B------:R-:W-:Y:S01]  /*03f0*/  IMAD R2, R0, R3, R9 ;  /* 0x0000000300027224 */ /* 0x000fe200078e0209 */
[----:B------:R-:W-:-:S04]  /*0400*/  LOP3.LUT R3, R11, R6, RZ, 0x3c, !PT ;  /* 0x000000060b037212 */ /* 0x000fc800078e3cff */
[----:B------:R-:W-:Y:S02]  /*0410*/  ISETP.GT.U32.AND P1, PT, R7, R2, PT ;  /* 0x000000020700720c */ /* 0x000fe40003f24070 */
[----:B------:R-:W-:-:S11]  /*0420*/  ISETP.GE.AND P2, PT, R3, RZ, PT ;  /* 0x000000ff0300720c */ /* 0x000fd60003f46270 */
[----:B------:R-:W-:Y:S02]  /*0430*/  @!P1 IMAD.IADD R2, R2, 0x1, -R7 ;  /* 0x0000000102029824 */ /* 0x000fe400078e0a07 */
[----:B------:R-:W-:Y:S01]  /*0440*/  @!P1 VIADD R0, R0, 0x1 ;  /* 0x0000000100009836 */ /* 0x000fe20000000000 */
[----:B------:R-:W-:Y:S02]  /*0450*/  ISETP.NE.AND P1, PT, R6, RZ, PT ;  /* 0x000000ff0600720c */ /* 0x000fe40003f25270 */
[----:B------:R-:W-:Y:S02]  /*0460*/  ISETP.GE.U32.AND P0, PT, R2, R7, PT ;  /* 0x000000070200720c */ /* 0x000fe40003f06070 */
[----:B------:R-:W0:Y:S11]  /*0470*/  S2R R2, SR_TID.X ;  /* 0x0000000000027919 */ /* 0x000e360000002100 */
[----:B------:R-:W-:Y:S01]  /*0480*/  @P0 VIADD R0, R0, 0x1 ;  /* 0x0000000100000836 */ /* 0x000fe20000000000 */
[----:B------:R-:W-:-:S03]  /*0490*/  ISETP.GT.AND P0, PT, R146, 0x1f, PT ;  /* 0x0000001f9200780c */ /* 0x000fc60003f04270 */
[----:B------:R-:W-:Y:S01]  /*04a0*/  @!P2 IMAD.MOV R0, RZ, RZ, -R0 ;  /* 0x000000ffff00a224 */ /* 0x000fe200078e0a00 */
[----:B------:R-:W-:-:S05]  /*04b0*/  @!P1 LOP3.LUT R0, RZ, R6, RZ, 0x33, !PT ;  /* 0x00000006ff009212 */ /* 0x000fca00078e33ff */
[----:B------:R-:W-:Y:S02]  /*04c0*/  IMAD.MOV R3, RZ, RZ, -R0 ;  /* 0x000000ffff037224 */ /* 0x000fe400078e0a00 */
[----:B------:R-:W-:Y:S02]  /*04d0*/  IMAD.SHL.U32 R133, R0, 0x100, RZ ;  /* 0x0000010000857824 */ /* 0x000fe400078e00ff */
[----:B------:R-:W-:-:S04]  /*04e0*/  IMAD R3, R6, R3, R11 ;  /* 0x0000000306037224 */ /* 0x000fc800078e020b */
[----:B------:R-:W-:Y:S01]  /*04f0*/  IMAD.IADD R132, R132, 0x1, R3 ;  /* 0x0000000184847824 */ /* 0x000fe200078e0203 */
[----:B0-----:R-:W-:Y:S02]  /*0500*/  SHF.R.U32.HI R140, RZ, 0x5, R2 ;  /* 0x00000005ff8c7819 */ /* 0x001fe40000011602 */
[----:B------:R-:W-:Y:S02]  /*0510*/  LOP3.LUT R141, R2, 0x1f, RZ, 0xc0, !PT ;  /* 0x0000001f028d7812 */ /* 0x000fe400078ec0ff */
[----:B------:R-:W-:Y:S02]  /*0520*/  SGXT.U32 R140, R140, 0x3 ;  /* 0x000000038c8c781a */ /* 0x000fe40000000000 */
[----:B------:R-:W-:Y:S01]  /*0530*/  LOP3.LUT R131, R2, 0xe0, RZ, 0xc0, !PT ;  /* 0x000000e002837812 */ /* 0x000fe200078ec0ff */
[----:B------:R-:W-:Y:S01]  /*0540*/  IMAD R132, R132, 0x20, R141 ;  /* 0x0000002084847824 */ /* 0x000fe200078e028d */
[C---:B------:R-:W-:Y:S02]  /*0550*/  LOP3.LUT R136, R133.reuse, R140, RZ, 0xfc, !PT ;  /* 0x0000008c85887212 */ /* 0x040fe400078efcff */
[----:B------:R-:W-:-:S02]  /*0560*/  LOP3.LUT R135, R133, 0x8, R140, 0xfe, !PT ;  /* 0x0000000885877812 */ /* 0x000fc400078efe8c */
[C-C-:B------:R-:W-:Y:S02]  /*0570*/  LOP3.LUT R134, R133.reuse, 0x10, R140.reuse, 0xfe, !PT ;  /* 0x0000001085867812 */ /* 0x140fe400078efe8c */
[C---:B------:R-:W-:Y:S02]  /*0580*/  LOP3.LUT R139, R140.reuse, 0x8, RZ, 0xfc, !PT ;  /* 0x000000088c8b7812 */ /* 0x040fe400078efcff */
[C---:B------:R-:W-:Y:S02]  /*0590*/  LOP3.LUT R138, R140.reuse, 0x10, RZ, 0xfc, !PT ;  /* 0x000000108c8a7812 */ /* 0x040fe400078efcff */
[----:B------:R-:W-:Y:S02]  /*05a0*/  LOP3.LUT R137, R140, 0x18, RZ, 0xfc, !PT ;  /* 0x000000188c897812 */ /* 0x000fe400078efcff */
[----:B------:R-:W-:Y:S02]  /*05b0*/  LOP3.LUT R133, R133, 0x18, R140, 0xfe, !PT ;  /* 0x0000001885857812 */ /* 0x000fe400078efe8c */
[----:B------:R-:W-:-:S02]  /*05c0*/  LOP3.LUT R183, R136, 0x20, RZ, 0xfc, !PT ;  /* 0x0000002088b77812 */ /* 0x000fc400078efcff */
[C---:B------:R-:W-:Y:S02]  /*05d0*/  LOP3.LUT R182, R136.reuse, 0x28, RZ, 0xfc, !PT ;  /* 0x0000002888b67812 */ /* 0x040fe400078efcff */
[C---:B------:R-:W-:Y:S02]  /*05e0*/  LOP3.LUT R181, R136.reuse, 0x30, RZ, 0xfc, !PT ;  /* 0x0000003088b57812 */ /* 0x040fe400078efcff */
[C---:B------:R-:W-:Y:S02]  /*05f0*/  LOP3.LUT R180, R136.reuse, 0x38, RZ, 0xfc, !PT ;  /* 0x0000003888b47812 */ /* 0x040fe400078efcff */
[C---:B------:R-:W-:Y:S02]  /*0600*/  LOP3.LUT R179, R136.reuse, 0x40, RZ, 0xfc, !PT ;  /* 0x0000004088b37812 */ /* 0x040fe400078efcff */
[C---:B------:R-:W-:Y:S02]  /*0610*/  LOP3.LUT R178, R136.reuse, 0x48, RZ, 0xfc, !PT ;  /* 0x0000004888b27812 */ /* 0x040fe400078efcff */
        /* <DEDUP_REMOVED lines=21> */
[----:B------:R-:W-:Y:S01]  /*0770*/  LOP3.LUT R150, R136, 0xf8, RZ, 0xfc, !PT ;  /* 0x000000f888967812 */ /* 0x000fe200078efcff */
[----:B------:R-:W-:Y:S06]  /*0780*/  @P0 BRA `(.L_x_0) ;  /* 0x0000000000300947 */ /* 0x000fec0003800000 */
[C---:B------:R-:W-:Y:S01]  /*0790*/  IMAD.SHL.U32 R130, R2.reuse, 0x20, RZ ;  /* 0x0000002002827824 */ /* 0x040fe200078e00ff */
[----:B------:R-:W-:Y:S01]  /*07a0*/  CS2R R32, SRZ ;  /* 0x0000000000207805 */ /* 0x000fe2000001ff00 */
[----:B------:R-:W-:Y:S01]  /*07b0*/  IMAD.SHL.U32 R129, R2, 0x8, RZ ;  /* 0x0000000802817824 */ /* 0x000fe200078e00ff */
[----:B------:R-:W-:Y:S01]  /*07c0*/  CS2R R8, SRZ ;  /* 0x0000000000087805 */ /* 0x000fe2000001ff00 */
[----:B------:R-:W-:Y:S01]  /*07d0*/  IMAD.SHL.U32 R131, R131, 0x10, RZ ;  /* 0x0000001083837824 */ /* 0x000fe200078e00ff */
[----:B------:R-:W-:Y:S02]  /*07e0*/  CS2R R48, SRZ ;  /* 0x0000000000307805 */ /* 0x000fe4000001ff00 */
[----:B------:R-:W-:Y:S02]  /*07f0*/  CS2R R6, SRZ ;  /* 0x0000000000067805 */ /* 0x000fe4000001ff00 */
[----:B------:R-:W-:Y:S02]  /*0800*/  CS2R R34, SRZ ;  /* 0x0000000000227805 */ /* 0x000fe4000001ff00 */
[----:B------:R-:W-:-:S02]  /*0810*/  CS2R R4, SRZ ;  /* 0x0000000000047805 */ /* 0x000fc4000001ff00 */
[----:B------:R-:W-:Y:S02]  /*0820*/  CS2R R50, SRZ ;  /* 0x0000000000327805 */ /* 0x000fe4000001ff00 */
[----:B------:R-:W-:Y:S01]  /*0830*/  CS2R R2, SRZ ;  /* 0x0000000000027805 */ /* 0x000fe2000001ff00 */
[----:B------:R-:W-:Y:S06]  /*0840*/  BRA `(.L_x_1) ;  /* 0x0000003000347947 */ /* 0x000fec0003800000 */
.L_x_0:
[----:B------:R-:W-:Y:S01]  /*0850*/  IABS R41, R17 ;  /* 0x0000001100297213 */ /* 0x000fe20000000000 */
[C---:B------:R-:W-:Y:S01]  /*0860*/  IMAD.SHL.U32 R129, R2.reuse, 0x8, RZ ;  /* 0x0000000802817824 */ /* 0x040fe200078e00ff */
[----:B------:R-:W-:Y:S01]  /*0870*/  IABS R43, R16 ;  /* 0x00000010002b7213 */ /* 0x000fe20000000000 */
[----:B------:R-:W-:Y:S01]  /*0880*/  IMAD.SHL.U32 R131, R131, 0x10, RZ ;  /* 0x0000001083837824 */ /* 0x000fe200078e00ff */
[----:B------:R-:W0:Y:S01]  /*0890*/  I2F.RP R0, R41 ;  /* 0x0000002900007306 */ /* 0x000e220000209400 */
[----:B------:R-:W-:Y:S01]  /*08a0*/  IABS R10, R152 ;  /* 0x00000098000a7213 */ /* 0x000fe20000000000 */
[----:B------:R-:W-:Y:S01]  /*08b0*/  ULDC UR8, c[0x0][0x240] ;  /* 0x0000900000087ab9 */ /* 0x000fe20000000800 */
[----:B------:R-:W-:Y:S01]  /*08c0*/  IABS R12, R154 ;  /* 0x0000009a000c7213 */ /* 0x000fe20000000000 */
[----:B------:R-:W-:Y:S01]  /*08d0*/  ULDC.64 UR10, c[0x0][0x218] ;  /* 0x00008600000a7ab9 */ /* 0x000fe20000000a00 */
[----:B------:R-:W-:Y:S01]  /*08e0*/  IABS R18, R162 ;  /* 0x000000a200127213 */ /* 0x000fe20000000000 */
[----:B------:R-:W1:Y:S01]  /*08f0*/  LDC R142, c[0x0][0x238] ;  /* 0x00008e00ff8e7b82 */ /* 0x000e620000000800 */
[----:B------:R-:W-:Y:S01]  /*0900*/  IABS R14, R160 ;  /* 0x000000a0000e7213 */ /* 0x000fe20000000000 */
[----:B------:R-:W2:Y:S01]  /*0910*/  I2F.RP R3, R43 ;  /* 0x0000002b00037306 */ /* 0x000ea20000209400 */
[----:B------:R-:W-:Y:S01]  /*0920*/  IABS R20, R163 ;  /* 0x000000a300147213 */ /* 0x000fe20000000000 */
[----:B------:R-:W-:Y:S01]  /*0930*/  IMAD.SHL.U32 R130, R2, 0x20, RZ ;  /* 0x0000002002827824 */ /* 0x000fe200078e00ff */
[----:B------:R-:W-:Y:S01]  /*0940*/  IABS R22, R167 ;  /* 0x000000a700167213 */ /* 0x000fe20000000000 */
[----:B------:R-:W-:Y:S01]  /*0950*/  ULDC.64 UR12, c[0x0][0x210] ;  /* 0x00008400000c7ab9 */ /* 0x000fe20000000a00 */
[----:B------:R-:W-:-:S02]  /*0960*/  IABS R24, R168 ;  /* 0x000000a800187213 */ /* 0x000fc40000000000 */
[----:B------:R-:W-:Y:S02]  /*0970*/  CS2R R56, SRZ ;  /* 0x0000000000387805 */ /* 0x000fe4000001ff00 */
[----:B------:R-:W-:Y:S01]  /*0980*/  IABS R28, R172 ;  /* 0x000000ac001c7213 */ /* 0x000fe20000000000 */
[----:B0-----:R-:W0:Y:S01]  /*0990*/  MUFU.RCP R0, R0 ;  /* 0x0000000000007308 */ /* 0x001e220000001000 */
[----:B------:R-:W-:Y:S02]  /*09a0*/  IABS R26, R171 ;  /* 0x000000ab001a7213 */ /* 0x000fe40000000000 */
[----:B------:R-:W-:Y:S02]  /*09b0*/  CS2R R58, SRZ ;  /* 0x00000000003a7805 */ /* 0x000fe4000001ff00 */
[----:B------:R-:W-:Y:S02]  /*09c0*/  IABS R30, R173 ;  /* 0x000000ad001e7213 */ /* 0x000fe40000000000 */
[----:B------:R-:W-:-:S02]  /*09d0*/  CS2R R52, SRZ ;  /* 0x0000000000347805 */ /* 0x000fc4000001ff00 */
[----:B------:R-:W-:Y:S02]  /*09e0*/  IABS R32, R177 ;  /* 0x000000b100207213 */ /* 0x000fe40000000000 */
[----:B------:R-:W-:Y:S02]  /*09f0*/  CS2R R54, SRZ ;  /* 0x0000000000367805 */ /* 0x000fe4000001ff00 */
[----:B------:R-:W-:Y:S01]  /*0a00*/  IABS R34, R178 ;  /* 0x000000b200227213 */ /* 0x000fe20000000000 */
[----:B--2---:R-:W2:Y:S01]  /*0a10*/  MUFU.RCP R3, R3 ;  /* 0x0000000300037308 */ /* 0x004ea20000001000 */
[----:B------:R-:W-:Y:S02]  /*0a20*/  IABS R38, R181 ;  /* 0x000000b500267213 */ /* 0x000fe40000000000 */
[----:B------:R-:W-:Y:S02]  /*0a30*/  CS2R R48, SRZ ;  /* 0x0000000000307805 */ /* 0x000fe4000001ff00 */
[----:B------:R-:W-:-:S02]  /*0a40*/  IABS R44, R136 ;  /* 0x00000088002c7213 */ /* 0x000fc40000000000 */
[----:B------:R-:W-:Y:S02]  /*0a50*/  CS2R R50, SRZ ;  /* 0x0000000000327805 */ /* 0x000fe4000001ff00 */
[----:B------:R-:W-:Y:S01]  /*0a60*/  IABS R40, R182 ;  /* 0x000000b600287213 */ /* 0x000fe20000000000 */
[-C--:B-1----:R-:W-:Y:S01]  /*0a70*/  IMAD R151, R137, R142.reuse, RZ ;  /* 0x0000008e89977224 */ /* 0x082fe200078e02ff */
[----:B------:R-:W-:Y:S01]  /*0a80*/  IABS R42, R183 ;  /* 0x000000b7002a7213 */ /* 0x000fe20000000000 */
[----:B------:R-:W-:Y:S01]  /*0a90*/  IMAD R153, R138, R142, RZ ;  /* 0x0000008e8a997224 */ /* 0x000fe200078e02ff */
[----:B------:R-:W-:Y:S01]  /*0aa0*/  IABS R45, R132 ;  /* 0x00000084002d7213 */ /* 0x000fe20000000000 */
[----:B0-----:R-:W-:Y:S01]  /*0ab0*/  VIADD R4, R0, 0xffffffe ;  /* 0x0ffffffe00047836 */ /* 0x001fe20000000000 */
[----:B------:R-:W-:Y:S01]  /*0ac0*/  CS2R R46, SRZ ;  /* 0x00000000002e7805 */ /* 0x000fe2000001ff00 */
[-C--:B------:R-:W-:Y:S02]  /*0ad0*/  IMAD R157, R140, R142.reuse, RZ ;  /* 0x0000008e8c9d7224 */ /* 0x080fe400078e02ff */
[----:B------:R0:W1:Y:S01]  /*0ae0*/  F2I.FTZ.U32.TRUNC.NTZ R5, R4 ;  /* 0x0000000400057305 */ /* 0x000062000021f000 */
[----:B------:R-:W-:-:S02]  /*0af0*/  IMAD R155, R139, R142, RZ ;  /* 0x0000008e8b9b7224 */ /* 0x000fc400078e02ff */
[----:B--2---:R-:W-:Y:S01]  /*0b00*/  VIADD R6, R3, 0xffffffe ;  /* 0x0ffffffe03067836 */ /* 0x004fe20000000000 */
[----:B------:R-:W-:Y:S01]  /*0b10*/  SHF.R.S32.HI R3, RZ, 0x1f, R146 ;  /* 0x0000001fff037819 */ /* 0x000fe20000011492 */
[----:B------:R-:W-:-:S03]  /*0b20*/  IMAD.SHL.U32 R142, R142, 0x20, RZ ;  /* 0x000000208e8e7824 */ /* 0x000fc600078e00ff */
[----:B------:R2:W3:Y:S01]  /*0b30*/  F2I.FTZ.U32.TRUNC.NTZ R7, R6 ;  /* 0x0000000600077305 */ /* 0x0004e2000021f000 */
[----:B0-----:R-:W-:Y:S01]  /*0b40*/  IMAD.MOV.U32 R4, RZ, RZ, RZ ;  /* 0x000000ffff047224 */ /* 0x001fe200078e00ff */
[----:B------:R-:W-:-:S04]  /*0b50*/  LEA.HI R146, R3, R146, RZ, 0x5 ;  /* 0x0000009203927211 */ /* 0x000fc800078f28ff */
[----:B------:R-:W-:Y:S01]  /*0b60*/  SHF.R.S32.HI R146, RZ, 0x5, R146 ;  /* 0x00000005ff927819 */ /* 0x000fe20000011492 */
[----:B-1----:R-:W-:Y:S02]  /*0b70*/  IMAD.MOV R8, RZ, RZ, -R5 ;  /* 0x000000ffff087224 */ /* 0x002fe400078e0a05 */
[----:B--2---:R-:W-:Y:S02]  /*0b80*/  IMAD.MOV.U32 R6, RZ, RZ, RZ ;  /* 0x000000ffff067224 */ /* 0x004fe400078e00ff */
[----:B------:R-:W-:Y:S01]  /*0b90*/  IMAD R9, R8, R41, RZ ;  /* 0x0000002908097224 */ /* 0x000fe200078e02ff */
[----:B------:R-:W-:-:S03]  /*0ba0*/  IABS R8, R150 ;  /* 0x0000009600087213 */ /* 0x000fc60000000000 */
[----:B------:R-:W-:-:S04]  /*0bb0*/  IMAD.HI.U32 R5, R5, R9, R4 ;  /* 0x0000000905057227 */ /* 0x000fc800078e0004 */
[----:B---3--:R-:W-:Y:S02]  /*0bc0*/  IMAD.MOV R4, RZ, RZ, -R7 ;  /* 0x000000ffff047224 */ /* 0x008fe400078e0a07 */
[----:B------:R-:W-:-:S04]  /*0bd0*/  IMAD.HI.U32 R0, R5, R8, RZ ;  /* 0x0000000805007227 */ /* 0x000fc800078e00ff */
[----:B------:R-:W-:-:S04]  /*0be0*/  IMAD.HI.U32 R3, R5, R10, RZ ;  /* 0x0000000a05037227 */ /* 0x000fc800078e00ff */
[----:B------:R-:W-:Y:S02]  /*0bf0*/  IMAD R9, R4, R43, RZ ;  /* 0x0000002b04097224 */ /* 0x000fe400078e02ff */
[----:B------:R-:W-:Y:S02]  /*0c00*/  IMAD.MOV R4, RZ, RZ, -R0 ;  /* 0x000000ffff047224 */ /* 0x000fe400078e0a00 */
[----:B------:R-:W-:Y:S02]  /*0c10*/  IMAD.MOV R3, RZ, RZ, -R3 ;  /* 0x000000ffff037224 */ /* 0x000fe400078e0a03 */
[----:B------:R-:W-:Y:S01]  /*0c20*/  IMAD.HI.U32 R36, R7, R9, R6 ;  /* 0x0000000907247227 */ /* 0x000fe200078e0006 */
[----:B------:R-:W-:-:S03]  /*0c30*/  IABS R7, R156 ;  /* 0x0000009c00077213 */ /* 0x000fc60000000000 */
[----:B------:R-:W-:-:S04]  /*0c40*/  IMAD.HI.U32 R0, R5, R12, RZ ;  /* 0x0000000c05007227 */ /* 0x000fc800078e00ff */
[C---:B------:R-:W-:Y:S01]  /*0c50*/  IMAD R6, R41.reuse, R3, R10 ;  /* 0x0000000329067224 */ /* 0x040fe200078e020a */
[----:B------:R-:W-:Y:S01]  /*0c60*/  IABS R3, R158 ;  /* 0x0000009e00037213 */ /* 0x000fe20000000000 */
[----:B------:R-:W-:Y:S02]  /*0c70*/  IMAD.MOV R0, RZ, RZ, -R0 ;  /* 0x000000ffff007224 */ /* 0x000fe400078e0a00 */
[----:B------:R-:W-:Y:S01]  /*0c80*/  IMAD.MOV.U32 R10, RZ, RZ, R7 ;  /* 0x000000ffff0a7224 */ /* 0x000fe200078e0007 */
[C---:B------:R-:W-:Y:S01]  /*0c90*/  ISETP.GT.U32.AND P5, PT, R41.reuse, R6, PT ;  /* 0x000000062900720c */ /* 0x040fe20003fa4070 */
[C---:B------:R-:W-:Y:S02]  /*0ca0*/  IMAD R4, R41.reuse, R4, R8 ;  /* 0x0000000429047224 */ /* 0x040fe400078e0208 */
[C---:B------:R-:W-:Y:S02]  /*0cb0*/  IMAD R8, R41.reuse, R0, R12 ;  /* 0x0000000029087224 */ /* 0x040fe400078e020c */
[----:B------:R-:W-:Y:S01]  /*0cc0*/  IMAD.MOV.U32 R12, RZ, RZ, R3 ;  /* 0x000000ffff0c7224 */ /* 0x000fe200078e0003 */
[----:B------:R-:W-:Y:S01]  /*0cd0*/  ISETP.GT.U32.AND P4, PT, R41, R4, PT ;  /* 0x000000042900720c */ /* 0x000fe20003f84070 */
[----:B------:R-:W-:Y:S01]  /*0ce0*/  IMAD.HI.U32 R0, R5, R10, RZ ;  /* 0x0000000a05007227 */ /* 0x000fe200078e00ff */
[----:B------:R-:W-:-:S03]  /*0cf0*/  ISETP.GT.U32.AND P1, PT, R41, R8, PT ;  /* 0x000000082900720c */ /* 0x000fc60003f24070 */
[----:B------:R-:W-:-:S04]  /*0d00*/  IMAD.HI.U32 R3, R5, R12, RZ ;  /* 0x0000000c05037227 */ /* 0x000fc800078e00ff */
[----:B------:R-:W-:Y:S02]  /*0d10*/  IMAD.MOV R9, RZ, RZ, -R0 ;  /* 0x000000ffff097224 */ /* 0x000fe400078e0a00 */
[----:B------:R-:W-:-:S04]  /*0d20*/  IMAD.HI.U32 R0, R5, R18, RZ ;  /* 0x0000001205007227 */ /* 0x000fc800078e00ff */
[----:B------:R-:W-:-:S04]  /*0d30*/  IMAD.HI.U32 R7, R5, R14, RZ ;  /* 0x0000000e05077227 */ /* 0x000fc800078e00ff */
[----:B------:R-:W-:Y:S02]  /*0d40*/  IMAD.MOV R11, RZ, RZ, -R3 ;  /* 0x000000ffff0b7224 */ /* 0x000fe400078e0a03 */
[----:B------:R-:W-:Y:S02]  /*0d50*/  IMAD.MOV R0, RZ, RZ, -R0 ;  /* 0x000000ffff007224 */ /* 0x000fe400078e0a00 */
[----:B------:R-:W-:-:S04]  /*0d60*/  IMAD.HI.U32 R3, R5, R20, RZ ;  /* 0x0000001405037227 */ /* 0x000fc800078e00ff */
[----:B------:R-:W-:Y:S02]  /*0d70*/  IMAD.MOV R7, RZ, RZ, -R7 ;  /* 0x000000ffff077224 */ /* 0x000fe400078e0a07 */
[C---:B------:R-:W-:Y:S02]  /*0d80*/  IMAD R9, R41.reuse, R9, R10 ;  /* 0x0000000929097224 */ /* 0x040fe400078e020a */
[C---:B------:R-:W-:Y:S02]  /*0d90*/  IMAD R10, R41.reuse, R11, R12 ;  /* 0x0000000b290a7224 */ /* 0x040fe400078e020c */
[C---:B------:R-:W-:Y:S01]  /*0da0*/  IMAD R12, R41.reuse, R0, R18 ;  /* 0x00000000290c7224 */ /* 0x040fe200078e0212 */
[----:B------:R-:W-:Y:S01]  /*0db0*/  IABS R0, R166 ;  /* 0x000000a600007213 */ /* 0x000fe20000000000 */
[----:B------:R-:W-:Y:S01]  /*0dc0*/  IMAD.MOV R3, RZ, RZ, -R3 ;  /* 0x000000ffff037224 */ /* 0x000fe200078e0a03 */
[----:B------:R-:W-:Y:S01]  /*0dd0*/  IABS R18, R165 ;  /* 0x000000a500127213 */ /* 0x000fe20000000000 */
[C---:B------:R-:W-:Y:S01]  /*0de0*/  IMAD R11, R41.reuse, R7, R14 ;  /* 0x00000007290b7224 */ /* 0x040fe200078e020e */
[----:B------:R-:W-:Y:S01]  /*0df0*/  IABS R14, R164 ;  /* 0x000000a4000e7213 */ /* 0x000fe20000000000 */
[C---:B------:R-:W-:Y:S01]  /*0e00*/  IMAD R13, R41.reuse, R3, R20 ;  /* 0x00000003290d7224 */ /* 0x040fe200078e0214 */
[C---:B------:R-:W-:Y:S01]  /*0e10*/  ISETP.GT.U32.AND P2, PT, R41.reuse, R9, PT ;  /* 0x000000092900720c */ /* 0x040fe20003f44070 */
[----:B------:R-:W-:Y:S01]  /*0e20*/  IMAD.MOV.U32 R20, RZ, RZ, R0 ;  /* 0x000000ffff147224 */ /* 0x000fe200078e0000 */
[----:B------:R-:W-:Y:S01]  /*0e30*/  ISETP.GT.U32.AND P0, PT, R41, R10, PT ;  /* 0x0000000a2900720c */ /* 0x000fe20003f04070 */
[----:B------:R-:W-:Y:S01]  /*0e40*/  IMAD.HI.U32 R0, R5, R14, RZ ;  /* 0x0000000e05007227 */ /* 0x000fe200078e00ff */
[----:B------:R-:W-:-:S03]  /*0e50*/  ISETP.GT.U32.AND P3, PT, R41, R11, PT ;  /* 0x0000000b2900720c */ /* 0x000fc60003f64070 */
[----:B------:R-:W-:-:S04]  /*0e60*/  IMAD.HI.U32 R3, R5, R18, RZ ;  /* 0x0000001205037227 */ /* 0x000fc800078e00ff */
[----:B------:R-:W-:-:S04]  /*0e70*/  IMAD.HI.U32 R7, R5, R20, RZ ;  /* 0x0000001405077227 */ /* 0x000fc800078e00ff */
[----:B------:R-:W-:Y:S02]  /*0e80*/  IMAD.MOV R15, RZ, RZ, -R0 ;  /* 0x000000ffff0f7224 */ /* 0x000fe400078e0a00 */
[----:B------:R-:W-:-:S04]  /*0e90*/  IMAD.HI.U32 R0, R5, R22, RZ ;  /* 0x0000001605007227 */ /* 0x000fc800078e00ff */
[----:B------:R-:W-:Y:S02]  /*0ea0*/  IMAD.MOV R19, RZ, RZ, -R3 ;  /* 0x000000ffff137224 */ /* 0x000fe400078e0a03 */
[----:B------:R-:W-:Y:S02]  /*0eb0*/  IMAD.MOV R7, RZ, RZ, -R7 ;  /* 0x000000ffff077224 */ /* 0x000fe400078e0a07 */
[C---:B------:R-:W-:Y:S02]  /*0ec0*/  IMAD R14, R41.reuse, R15, R14 ;  /* 0x0000000f290e7224 */ /* 0x040fe400078e020e */
[----:B------:R-:W-:Y:S02]  /*0ed0*/  IMAD.MOV R0, RZ, RZ, -R0 ;  /* 0x000000ffff007224 */ /* 0x000fe400078e0a00 */
[----:B------:R-:W-:Y:S02]  /*0ee0*/  IMAD R15, R41, R19, R18 ;  /* 0x00000013290f7224 */ /* 0x000fe400078e0212 */
[----:B------:R-:W-:-:S04]  /*0ef0*/  IMAD.HI.U32 R3, R5, R24, RZ ;  /* 0x0000001805037227 */ /* 0x000fc800078e00ff */
[C---:B------:R-:W-:Y:S01]  /*0f00*/  IMAD R18, R41.reuse, R7, R20 ;  /* 0x0000000729127224 */ /* 0x040fe200078e0214 */
[----:B------:R-:W-:Y:S01]  /*0f10*/  IABS R7, R169 ;  /* 0x000000a900077213 */ /* 0x000fe20000000000 */
[C---:B------:R-:W-:Y:S01]  /*0f20*/  IMAD R19, R41.reuse, R0, R22 ;  /* 0x0000000029137224 */ /* 0x040fe200078e0216 */
[----:B------:R-:W-:Y:S01]  /*0f30*/  IABS R0, R170 ;  /* 0x000000aa00007213 */ /* 0x000fe20000000000 */
[----:B------:R-:W-:Y:S02]  /*0f40*/  IMAD.MOV R3, RZ, RZ, -R3 ;  /* 0x000000ffff037224 */ /* 0x000fe400078e0a03 */
[----:B------:R-:W-:Y:S02]  /*0f50*/  IMAD.MOV.U32 R22, RZ, RZ, R7 ;  /* 0x000000ffff167224 */ /* 0x000fe400078e0007 */
[----:B------:R-:W-:Y:S02]  /*0f60*/  IMAD R20, R41, R3, R24 ;  /* 0x0000000329147224 */ /* 0x000fe400078e0218 */
[----:B------:R-:W-:-:S02]  /*0f70*/  IMAD.MOV.U32 R24, RZ, RZ, R0 ;  /* 0x000000ffff187224 */ /* 0x000fc400078e0000 */
[----:B------:R-:W-:-:S04]  /*0f80*/  IMAD.HI.U32 R0, R5, R22, RZ ;  /* 0x0000001605007227 */ /* 0x000fc800078e00ff */
[----:B------:R-:W-:-:S04]  /*0f90*/  IMAD.HI.U32 R3, R5, R24, RZ ;  /* 0x0000001805037227 */ /* 0x000fc800078e00ff */
[----:B------:R-:W-:Y:S02]  /*0fa0*/  IMAD.MOV R21, RZ, RZ, -R0 ;  /* 0x000000ffff157224 */ /* 0x000fe400078e0a00 */
[----:B------:R-:W-:-:S04]  /*0fb0*/  IMAD.HI.U32 R0, R5, R28, RZ ;  /* 0x0000001c05007227 */ /* 0x000fc800078e00ff */
[----:B------:R-:W-:-:S04]  /*0fc0*/  IMAD.HI.U32 R7, R5, R26, RZ ;  /* 0x0000001a05077227 */ /* 0x000fc800078e00ff */
[----:B------:R-:W-:Y:S02]  /*0fd0*/  IMAD.MOV R23, RZ, RZ, -R3 ;  /* 0x000000ffff177224 */ /* 0x000fe400078e0a03 */
[----:B------:R-:W-:Y:S02]  /*0fe0*/  IMAD.MOV R0, RZ, RZ, -R0 ;  /* 0x000000ffff007224 */ /* 0x000fe400078e0a00 */
[----:B------:R-:W-:Y:S02]  /*0ff0*/  IMAD.MOV R7, RZ, RZ, -R7 ;  /* 0x000000ffff077224 */ /* 0x000fe400078e0a07 */
[----:B------:R-:W-:-:S04]  /*1000*/  IMAD.HI.U32 R3, R5, R30, RZ ;  /* 0x0000001e05037227 */ /* 0x000fc800078e00ff */
[C---:B------:R-:W-:Y:S02]  /*1010*/  IMAD R21, R41.reuse, R21, R22 ;  /* 0x0000001529157224 */ /* 0x040fe400078e0216 */
[C---:B------:R-:W-:Y:S02]  /*1020*/  IMAD R22, R41.reuse, R23, R24 ;  /* 0x0000001729167224 */ /* 0x040fe400078e0218 */
[C---:B------:R-:W-:Y:S01]  /*1030*/  IMAD R24, R41.reuse, R0, R28 ;  /* 0x0000000029187224 */ /* 0x040fe200078e021c */
[----:B------:R-:W-:Y:S01]  /*1040*/  IABS R0, R176 ;  /* 0x000000b000007213 */ /* 0x000fe20000000000 */
[----:B------:R-:W-:Y:S01]  /*1050*/  IMAD R23, R41, R7, R26 ;  /* 0x0000000729177224 */ /* 0x000fe200078e021a */
[----:B------:R-:W-:Y:S01]  /*1060*/  IABS R26, R174 ;  /* 0x000000ae001a7213 */ /* 0x000fe20000000000 */
[----:B------:R-:W-:Y:S01]  /*1070*/  IMAD.MOV R3, RZ, RZ, -R3 ;  /* 0x000000ffff037224 */ /* 0x000fe200078e0a03 */
[----:B------:R-:W-:Y:S01]  /*1080*/  IABS R28, R175 ;  /* 0x000000af001c7213 */ /* 0x000fe20000000000 */
[----:B------:R-:W-:-:S02]  /*1090*/  @!P4 IMAD.IADD R4, R4, 0x1, -R41 ;  /* 0x000000010404c824 */ /* 0x000fc400078e0a29 */
[----:B------:R-:W-:Y:S02]  /*10a0*/  IMAD R25, R41, R3, R30 ;  /* 0x0000000329197224 */ /* 0x000fe400078e021e */
[----:B------:R-:W-:Y:S02]  /*10b0*/  IMAD.MOV.U32 R30, RZ, RZ, R0 ;  /* 0x000000ffff1e7224 */ /* 0x000fe400078e0000 */
[----:B------:R-:W-:-:S04]  /*10c0*/  IMAD.HI.U32 R0, R5, R26, RZ ;  /* 0x0000001a05007227 */ /* 0x000fc800078e00ff */
[----:B------:R-:W-:-:S04]  /*10d0*/  IMAD.HI.U32 R3, R5, R28, RZ ;  /* 0x0000001c05037227 */ /* 0x000fc800078e00ff */
[----:B------:R-:W-:-:S04]  /*10e0*/  IMAD.HI.U32 R7, R5, R30, RZ ;  /* 0x0000001e05077227 */ /* 0x000fc800078e00ff */
[----:B------:R-:W-:Y:S02]  /*10f0*/  IMAD.MOV R27, RZ, RZ, -R0 ;  /* 0x000000ffff1b7224 */ /* 0x000fe400078e0a00 */
[----:B------:R-:W-:-:S04]  /*1100*/  IMAD.HI.U32 R0, R5, R32, RZ ;  /* 0x0000002005007227 */ /* 0x000fc800078e00ff */
[----:B------:R-:W-:Y:S02]  /*1110*/  IMAD.MOV R29, RZ, RZ, -R3 ;  /* 0x000000ffff1d7224 */ /* 0x000fe400078e0a03 */
[----:B------:R-:W-:Y:S02]  /*1120*/  IMAD.MOV R7, RZ, RZ, -R7 ;  /* 0x000000ffff077224 */ /* 0x000fe400078e0a07 */
[----:B------:R-:W-:Y:S02]  /*1130*/  IMAD.MOV R0, RZ, RZ, -R0 ;  /* 0x000000ffff007224 */ /* 0x000fe400078e0a00 */
[----:B------:R-:W-:Y:S02]  /*1140*/  IMAD R26, R41, R27, R26 ;  /* 0x0000001b291a7224 */ /* 0x000fe400078e021a */
[----:B------:R-:W-:-:S04]  /*1150*/  IMAD.HI.U32 R3, R5, R34, RZ ;  /* 0x0000002205037227 */ /* 0x000fc800078e00ff */
[C---:B------:R-:W-:Y:S02]  /*1160*/  IMAD R27, R41.reuse, R29, R28 ;  /* 0x0000001d291b7224 */ /* 0x040fe400078e021c */
[C---:B------:R-:W-:Y:S01]  /*1170*/  IMAD R28, R41.reuse, R7, R30 ;  /* 0x00000007291c7224 */ /* 0x040fe200078e021e */
[----:B------:R-:W-:Y:S01]  /*1180*/  IABS R7, R179 ;  /* 0x000000b300077213 */ /* 0x000fe20000000000 */
[C---:B------:R-:W-:Y:S01]  /*1190*/  IMAD R29, R41.reuse, R0, R32 ;  /* 0x00000000291d7224 */ /* 0x040fe200078e0220 */
[----:B------:R-:W-:Y:S01]  /*11a0*/  IABS R0, R180 ;  /* 0x000000b400007213 */ /* 0x000fe20000000000 */
[----:B------:R-:W-:Y:S02]  /*11b0*/  IMAD.MOV R3, RZ, RZ, -R3 ;  /* 0x000000ffff037224 */ /* 0x000fe400078e0a03 */
[----:B------:R-:W-:Y:S02]  /*11c0*/  IMAD.MOV.U32 R32, RZ, RZ, R7 ;  /* 0x000000ffff207224 */ /* 0x000fe400078e0007 */
[----:B------:R-:W-:-:S02]  /*11d0*/  IMAD R30, R41, R3, R34 ;  /* 0x00000003291e7224 */ /* 0x000fc400078e0222 */
[----:B------:R-:W-:Y:S02]  /*11e0*/  IMAD.MOV.U32 R34, RZ, RZ, R0 ;  /* 0x000000ffff227224 */ /* 0x000fe400078e0000 */
[----:B------:R-:W-:-:S04]  /*11f0*/  IMAD.HI.U32 R0, R5, R32, RZ ;  /* 0x0000002005007227 */ /* 0x000fc800078e00ff */
[----:B------:R-:W-:-:S04]  /*1200*/  IMAD.HI.U32 R3, R5, R34, RZ ;  /* 0x0000002205037227 */ /* 0x000fc800078e00ff */
[----:B------:R-:W-:-:S04]  /*1210*/  IMAD.HI.U32 R7, R5, R38, RZ ;  /* 0x0000002605077227 */ /* 0x000fc800078e00ff */
[----:B------:R-:W-:Y:S02]  /*1220*/  IMAD.MOV R31, RZ, RZ, -R0 ;  /* 0x000000ffff1f7224 */ /* 0x000fe400078e0a00 */
[----:B------:R-:W-:Y:S02]  /*1230*/  IMAD.MOV R33, RZ, RZ, -R3 ;  /* 0x000000ffff217224 */ /* 0x000fe400078e0a03 */
[----:B------:R-:W-:Y:S02]  /*1240*/  IMAD.MOV R7, RZ, RZ, -R7 ;  /* 0x000000ffff077224 */ /* 0x000fe400078e0a07 */
[C---:B------:R-:W-:Y:S02]  /*1250*/  IMAD R31, R41.reuse, R31, R32 ;  /* 0x0000001f291f7224 */ /* 0x040fe400078e0220 */
[C---:B------:R-:W-:Y:S02]  /*1260*/  IMAD R32, R41.reuse, R33, R34 ;  /* 0x0000002129207224 */ /* 0x040fe400078e0222 */
[----:B------:R-:W-:Y:S01]  /*1270*/  IMAD R33, R41, R7, R38 ;  /* 0x0000000729217224 */ /* 0x000fe200078e0226 */
[----:B------:R-:W-:Y:S01]  /*1280*/  IABS R38, R133 ;  /* 0x0000008500267213 */ /* 0x000fe20000000000 */
[----:B------:R-:W-:-:S04]  /*1290*/  IMAD.HI.U32 R7, R5, R44, RZ ;  /* 0x0000002c05077227 */ /* 0x000fc800078e00ff */
[----:B------:R-:W-:Y:S02]  /*12a0*/  IMAD.MOV R39, RZ, RZ, -R7 ;  /* 0x000000ffff277224 */ /* 0x000fe400078e0a07 */
[--C-:B------:R-:W-:Y:S01]  /*12b0*/  @!P1 IMAD.IADD R8, R8, 0x1, -R41.reuse ;  /* 0x0000000108089824 */ /* 0x100fe200078e0a29 */
[C---:B------:R-:W-:Y:S01]  /*12c0*/  ISETP.GT.U32.AND P1, PT, R41.reuse, R4, PT ;  /* 0x000000042900720c */ /* 0x040fe20003f24070 */
[----:B------:R-:W-:Y:S02]  /*12d0*/  IMAD R39, R41, R39, R44 ;  /* 0x0000002729277224 */ /* 0x000fe400078e022c */
[--C-:B------:R-:W-:Y:S02]  /*12e0*/  @!P5 IMAD.IADD R6, R6, 0x1, -R41.reuse ;  /* 0x000000010606d824 */ /* 0x100fe400078e0a29 */
[--C-:B------:R-:W-:Y:S01]  /*12f0*/  @!P2 IMAD.IADD R9, R9, 0x1, -R41.reuse ;  /* 0x000000010909a824 */ /* 0x100fe200078e0a29 */
[C---:B------:R-:W-:Y:S01]  /*1300*/  ISETP.GT.U32.AND P6, PT, R41.reuse, R39, PT ;  /* 0x000000272900720c */ /* 0x040fe20003fc4070 */
[--C-:B------:R-:W-:Y:S01]  /*1310*/  @!P0 IMAD.IADD R10, R10, 0x1, -R41.reuse ;  /* 0x000000010a0a8824 */ /* 0x100fe200078e0a29 */
[----:B------:R-:W-:Y:S01]  /*1320*/  ISETP.GT.U32.AND P2, PT, R41, R6, PT ;  /* 0x000000062900720c */ /* 0x000fe20003f44070 */
[----:B------:R-:W-:Y:S01]  /*1330*/  @!P3 IMAD.IADD R11, R11, 0x1, -R41 ;  /* 0x000000010b0bb824 */ /* 0x000fe200078e0a29 */
[----:B------:R-:W-:Y:S01]  /*1340*/  ISETP.GT.U32.AND P0, PT, R41, R8, PT ;  /* 0x000000082900720c */ /* 0x000fe20003f04070 */
[----:B------:R-:W-:Y:S01]  /*1350*/  IMAD.HI.U32 R0, R5, R40, RZ ;  /* 0x0000002805007227 */ /* 0x000fe200078e00ff */
[----:B------:R-:W-:-:S02]  /*1360*/  ISETP.GT.U32.AND P3, PT, R41, R9, PT ;  /* 0x000000092900720c */ /* 0x000fc40003f64070 */
[C---:B------:R-:W-:Y:S01]  /*1370*/  ISETP.GT.U32.AND P5, PT, R41.reuse, R10, PT ;  /* 0x0000000a2900720c */ /* 0x040fe20003fa4070 */
[----:B------:R-:W-:Y:S01]  /*1380*/  @!P1 IMAD.IADD R4, R4, 0x1, -R41 ;  /* 0x0000000104049824 */ /* 0x000fe200078e0a29 */
[----:B------:R-:W-:Y:S01]  /*1390*/  ISETP.GT.U32.AND P1, PT, R41, R13, PT ;  /* 0x0000000d2900720c */ /* 0x000fe20003f24070 */
[----:B------:R-:W-:-:S04]  /*13a0*/  IMAD.HI.U32 R3, R5, R42, RZ ;  /* 0x0000002a05037227 */ /* 0x000fc800078e00ff */
[--C-:B------:R-:W-:Y:S01]  /*13b0*/  @!P6 IMAD.IADD R39, R39, 0x1, -R41.reuse ;  /* 0x000000012727e824 */ /* 0x100fe200078e0a29 */
[C---:B------:R-:W-:Y:S01]  /*13c0*/  ISETP.GT.U32.AND P6, PT, R41.reuse, R11, PT ;  /* 0x0000000b2900720c */ /* 0x040fe20003fc4070 */
[--C-:B------:R-:W-:Y:S01]  /*13d0*/  @!P2 IMAD.IADD R6, R6, 0x1, -R41.reuse ;  /* 0x000000010606a824 */ /* 0x100fe200078e0a29 */
[C---:B------:R-:W-:Y:S01]  /*13e0*/  ISETP.GT.U32.AND P2, PT, R41.reuse, R14, PT ;  /* 0x0000000e2900720c */ /* 0x040fe20003f44070 */
[--C-:B------:R-:W-:Y:S01]  /*13f0*/  @!P0 IMAD.IADD R8, R8, 0x1, -R41.reuse ;  /* 0x0000000108088824 */ /* 0x100fe200078e0a29 */
[----:B------:R-:W-:Y:S01]  /*1400*/  ISETP.GT.U32.AND P4, PT, R41, R39, PT ;  /* 0x000000272900720c */ /* 0x000fe20003f84070 */
[--C-:B------:R-:W-:Y:S01]  /*1410*/  @!P3 IMAD.IADD R9, R9, 0x1, -R41.reuse ;  /* 0x000000010909b824 */ /* 0x100fe200078e0a29 */
[----:B------:R-:W-:Y:S01]  /*1420*/  ISETP.GT.U32.AND P0, PT, R41, R15, PT ;  /* 0x0000000f2900720c */ /* 0x000fe20003f04070 */
[--C-:B------:R-:W-:Y:S01]  /*1430*/  @!P1 IMAD.IADD R13, R13, 0x1, -R41.reuse ;  /* 0x000000010d0d9824 */ /* 0x100fe200078e0a29 */
[C---:B------:R-:W-:Y:S01]  /*1440*/  ISETP.GT.U32.AND P3, PT, R41.reuse, R18, PT ;  /* 0x000000122900720c */ /* 0x040fe20003f64070 */
[--C-:B------:R-:W-:Y:S01]  /*1450*/  @!P5 IMAD.IADD R10, R10, 0x1, -R41.reuse ;  /* 0x000000010a0ad824 */ /* 0x100fe200078e0a29 */
[C---:B------:R-:W-:Y:S01]  /*1460*/  ISETP.GT.U32.AND P1, PT, R41.reuse, R22, PT ;  /* 0x000000162900720c */ /* 0x040fe20003f24070 */
[----:B------:R-:W-:Y:S01]  /*1470*/  IMAD.MOV R0, RZ, RZ, -R0 ;  /* 0x000000ffff007224 */ /* 0x000fe200078e0a00 */
[----:B------:R-:W-:Y:S01]  /*1480*/  ISETP.GT.U32.AND P5, PT, R41, R19, PT ;  /* 0x000000132900720c */ /* 0x000fe20003fa4070 */
        /* <DEDUP_REMOVED lines=14> */
[----:B------:R-:W-:-:S02]  /*1570*/  @!P6 IMAD.IADD R20, R20, 0x1, -R41 ;  /* 0x000000011414e824 */ /* 0x000fc400078e0a29 */
[--C-:B------:R-:W-:Y:S01]  /*1580*/  @!P2 IMAD.IADD R23, R23, 0x1, -R41.reuse ;  /* 0x000000011717a824 */ /* 0x100fe200078e0a29 */
[C---:B------:R-:W-:Y:S01]  /*1590*/  ISETP.GT.U32.AND P2, PT, R41.reuse, R15, PT ;  /* 0x0000000f2900720c */ /* 0x040fe20003f44070 */
[--C-:B------:R-:W-:Y:S01]  /*15a0*/  @!P4 IMAD.IADD R12, R12, 0x1, -R41.reuse ;  /* 0x000000010c0cc824 */ /* 0x100fe200078e0a29 */
[C---:B------:R-:W-:Y:S01]  /*15b0*/  ISETP.GT.U32.AND P4, PT, R41.reuse, R21, PT ;  /* 0x000000152900720c */ /* 0x040fe20003f84070 */
[--C-:B------:R-:W-:Y:S01]  /*15c0*/  @!P0 IMAD.IADD R24, R24, 0x1, -R41.reuse ;  /* 0x0000000118188824 */ /* 0x100fe200078e0a29 */
[----:B------:R-:W-:Y:S01]  /*15d0*/  ISETP.GT.U32.AND P0, PT, R41, R18, PT ;  /* 0x000000122900720c */ /* 0x000fe20003f04070 */
[--C-:B------:R-:W-:Y:S01]  /*15e0*/  @!P3 IMAD.IADD R25, R25, 0x1, -R41.reuse ;  /* 0x000000011919b824 */ /* 0x100fe200078e0a29 */
[C---:B------:R-:W-:Y:S01]  /*15f0*/  ISETP.GT.U32.AND P6, PT, R41.reuse, R12, PT ;  /* 0x0000000c2900720c */ /* 0x040fe20003fc4070 */
[--C-:B------:R-:W-:Y:S01]  /*1600*/  @!P1 IMAD.IADD R14, R14, 0x1, -R41.reuse ;  /* 0x000000010e0e9824 */ /* 0x100fe200078e0a29 */
[C---:B------:R-:W-:Y:S01]  /*1610*/  ISETP.GT.U32.AND P3, PT, R41.reuse, R19, PT ;  /* 0x000000132900720c */ /* 0x040fe20003f64070 */
[----:B------:R-:W-:Y:S01]  /*1620*/  @!P5 IMAD.IADD R26, R26, 0x1, -R41 ;  /* 0x000000011a1ad824 */ /* 0x000fe200078e0a29 */
[----:B------:R-:W-:Y:S01]  /*1630*/  ISETP.GT.U32.AND P1, PT, R41, R22, PT ;  /* 0x000000162900720c */ /* 0x000fe20003f24070 */
[----:B------:R-:W-:-:S02]  /*1640*/  IMAD.MOV R3, RZ, RZ, -R3 ;  /* 0x000000ffff037224 */ /* 0x000fc400078e0a03 */
        /* <DEDUP_REMOVED lines=10> */
[----:B------:R-:W-:Y:S01]  /*16f0*/  @!P1 IMAD.IADD R22, R22, 0x1, -R41 ;  /* 0x0000000116169824 */ /* 0x000fe200078e0a29 */
[C---:B------:R-:W-:Y:S01]  /*1700*/  ISETP.GT.U32.AND P3, PT, R41.reuse, R25, PT ;  /* 0x000000192900720c */ /* 0x040fe20003f64070 */
[C---:B------:R-:W-:Y:S01]  /*1710*/  IMAD R34, R41.reuse, R0, R40 ;  /* 0x0000000029227224 */ /* 0x040fe200078e0228 */
[----:B------:R-:W-:Y:S01]  /*1720*/  ISETP.GT.U32.AND P1, PT, R41, R29, PT ;  /* 0x0000001d2900720c */ /* 0x000fe20003f24070 */
[----:B------:R-:W-:Y:S01]  /*1730*/  IMAD.HI.U32 R0, R5, R38, RZ ;  /* 0x0000002605007227 */ /* 0x000fe200078e00ff */
[----:B------:R-:W-:-:S03]  /*1740*/  IABS R40, R134 ;  /* 0x0000008600287213 */ /* 0x000fc60000000000 */
[--C-:B------:R-:W-:Y:S01]  /*1750*/  @!P4 IMAD.IADD R13, R13, 0x1, -R41.reuse ;  /* 0x000000010d0dc824 */ /* 0x100fe200078e0a29 */
[C---:B------:R-:W-:Y:S01]  /*1760*/  ISETP.GT.U32.AND P4, PT, R41.reuse, R26, PT ;  /* 0x0000001a2900720c */ /* 0x040fe20003f84070 */
[C---:B------:R-:W-:Y:S01]  /*1770*/  IMAD R35, R41.reuse, R3, R42 ;  /* 0x0000000329237224 */ /* 0x040fe200078e022a */
[----:B------:R-:W-:Y:S01]  /*1780*/  IABS R42, R135 ;  /* 0x00000087002a7213 */ /* 0x000fe20000000000 */
[--C-:B------:R-:W-:Y:S01]  /*1790*/  @!P6 IMAD.IADD R20, R20, 0x1, -R41.reuse ;  /* 0x000000011414e824 */ /* 0x100fe200078e0a29 */
[----:B------:R-:W-:Y:S01]  /*17a0*/  ISETP.GT.U32.AND P6, PT, R41, R27, PT ;  /* 0x0000001b2900720c */ /* 0x000fe20003fc4070 */
[----:B------:R-:W-:Y:S02]  /*17b0*/  IMAD.MOV R7, RZ, RZ, -R0 ;  /* 0x000000ffff077224 */ /* 0x000fe400078e0a00 */
[--C-:B------:R-:W-:Y:S01]  /*17c0*/  @!P5 IMAD.IADD R21, R21, 0x1, -R41.reuse ;  /* 0x000000011515d824 */ /* 0x100fe200078e0a29 */
[----:B------:R-:W-:Y:S01]  /*17d0*/  ISETP.GT.U32.AND P5, PT, R41, R28, PT ;  /* 0x0000001c2900720c */ /* 0x000fe20003fa4070 */
[--C-:B------:R-:W-:Y:S01]  /*17e0*/  @!P2 IMAD.IADD R23, R23, 0x1, -R41.reuse ;  /* 0x000000011717a824 */ /* 0x100fe200078e0a29 */
[C---:B------:R-:W-:Y:S01]  /*17f0*/  ISETP.GT.U32.AND P2, PT, R41.reuse, R30, PT ;  /* 0x0000001e2900720c */ /* 0x040fe20003f44070 */
[--C-:B------:R-:W-:Y:S01]  /*1800*/  @!P0 IMAD.IADD R24, R24, 0x1, -R41.reuse ;  /* 0x0000000118188824 */ /* 0x100fe200078e0a29 */
[----:B------:R-:W-:Y:S01]  /*1810*/  ISETP.GT.U32.AND P0, PT, R41, R31, PT ;  /* 0x0000001f2900720c */ /* 0x000fe20003f04070 */
[----:B------:R-:W-:Y:S01]  /*1820*/  @!P3 IMAD.IADD R25, R25, 0x1, -R41 ;  /* 0x000000011919b824 */ /* 0x000fe200078e0a29 */
[----:B------:R-:W-:Y:S01]  /*1830*/  ISETP.GT.U32.AND P3, PT, R41, R32, PT ;  /* 0x000000202900720c */ /* 0x000fe20003f64070 */
[----:B------:R-:W-:-:S04]  /*1840*/  IMAD.HI.U32 R3, R5, R40, RZ ;  /* 0x0000002805037227 */ /* 0x000fc800078e00ff */
[----:B------:R-:W-:-:S04]  /*1850*/  IMAD.HI.U32 R0, R36, R45, RZ ;  /* 0x0000002d24007227 */ /* 0x000fc800078e00ff */
[----:B------:R-:W-:Y:S01]  /*1860*/  @!P4 IMAD.IADD R26, R26, 0x1, -R41 ;  /* 0x000000011a1ac824 */ /* 0x000fe200078e0a29 */
[----:B------:R-:W-:Y:S01]  /*1870*/  ISETP.GT.U32.AND P4, PT, R41, R33, PT ;  /* 0x000000212900720c */ /* 0x000fe20003f84070 */
[----:B------:R-:W-:-:S04]  /*1880*/  IMAD.HI.U32 R5, R5, R42, RZ ;  /* 0x0000002a05057227 */ /* 0x000fc800078e00ff */
[----:B------:R-:W-:Y:S02]  /*1890*/  IMAD R36, R41, R7, R38 ;  /* 0x0000000729247224 */ /* 0x000fe400078e0226 */
[----:B------:R-:W-:Y:S02]  /*18a0*/  IMAD.MOV R3, RZ, RZ, -R3 ;  /* 0x000000ffff037224 */ /* 0x000fe400078e0a03 */
[----:B------:R-:W-:Y:S02]  /*18b0*/  IMAD.MOV R5, RZ, RZ, -R5 ;  /* 0x000000ffff057224 */ /* 0x000fe400078e0a05 */
[----:B------:R-:W-:Y:S02]  /*18c0*/  IMAD.MOV R0, RZ, RZ, -R0 ;  /* 0x000000ffff007224 */ /* 0x000fe400078e0a00 */
[----:B------:R-:W-:Y:S01]  /*18d0*/  @!P1 IMAD.IADD R29, R29, 0x1, -R41 ;  /* 0x000000011d1d9824 */ /* 0x000fe200078e0a29 */
[C---:B------:R-:W-:Y:S01]  /*18e0*/  ISETP.GT.U32.AND P1, PT, R41.reuse, R36, PT ;  /* 0x000000242900720c */ /* 0x040fe20003f24070 */
[C---:B------:R-:W-:Y:S01]  /*18f0*/  IMAD R37, R41.reuse, R3, R40 ;  /* 0x0000000329257224 */ /* 0x040fe200078e0228 */
[----:B------:R-:W-:Y:S01]  /*1900*/  SHF.R.U32.HI R3, RZ, 0x2, R2 ;  /* 0x00000002ff037819 */ /* 0x000fe20000011602 */
[----:B------:R-:W-:-:S02]  /*1910*/  IMAD R38, R41, R5, R42 ;  /* 0x0000000529267224 */ /* 0x000fc400078e022a */
[----:B------:R-:W-:Y:S02]  /*1920*/  IMAD R40, R43, R0, R45 ;  /* 0x000000002b287224 */ /* 0x000fe400078e022d */
        /* <DEDUP_REMOVED lines=20> */
[----:B------:R-:W-:Y:S01]  /*1a70*/  @!P0 IMAD.IADD R38, R38, 0x1, -R41 ;  /* 0x0000000126268824 */ /* 0x000fe200078e0a29 */
[C---:B------:R-:W-:Y:S01]  /*1a80*/  ISETP.GT.U32.AND P0, PT, R41.reuse, R32, PT ;  /* 0x000000202900720c */ /* 0x040fe20003f04070 */
[----:B------:R-:W-:Y:S01]  /*1a90*/  @!P3 IMAD.IADD R40, R40, 0x1, -R43 ;  /* 0x000000012828b824 */ /* 0x000fe200078e0a2b */
[----:B------:R-:W-:Y:S01]  /*1aa0*/  ISETP.GT.U32.AND P3, PT, R41, R33, PT ;  /* 0x000000212900720c */ /* 0x000fe20003f64070 */
[--C-:B------:R-:W-:Y:S01]  /*1ab0*/  @!P4 IMAD.IADD R27, R27, 0x1, -R41.reuse ;  /* 0x000000011b1bc824 */ /* 0x100fe200078e0a29 */
[C---:B------:R-:W-:Y:S01]  /*1ac0*/  ISETP.GT.U32.AND P4, PT, R41.reuse, R34, PT ;  /* 0x000000222900720c */ /* 0x040fe20003f84070 */
[----:B------:R-:W-:Y:S01]  /*1ad0*/  @!P1 IMAD.IADD R30, R30, 0x1, -R41 ;  /* 0x000000011e1e9824 */ /* 0x000fe200078e0a29 */
[----:B------:R-:W-:Y:S01]  /*1ae0*/  ISETP.GT.U32.AND P1, PT, R41, R36, PT ;  /* 0x000000242900720c */ /* 0x000fe20003f24070 */
[----:B------:R-:W-:-:S02]  /*1af0*/  IMAD.SHL.U32 R0, R2, 0x2, RZ ;  /* 0x0000000202007824 */ /* 0x000fc400078e00ff */
[----:B------:R-:W-:Y:S02]  /*1b00*/  IMAD.SHL.U32 R5, R2, 0x40, RZ ;  /* 0x0000004002057824 */ /* 0x000fe400078e00ff */
[--C-:B------:R-:W-:Y:S01]  /*1b10*/  @!P5 IMAD.IADD R29, R29, 0x1, -R41.reuse ;  /* 0x000000011d1dd824 */ /* 0x100fe200078e0a29 */
[----:B------:R-:W-:Y:S01]  /*1b20*/  LOP3.LUT R44, R129, 0x30, R0, 0x48, !PT ;  /* 0x00000030812c7812 */ /* 0x000fe200078e4800 */
[--C-:B------:R-:W-:Y:S01]  /*1b30*/  @!P2 IMAD.IADD R31, R31, 0x1, -R41.reuse ;  /* 0x000000011f1fa824 */ /* 0x100fe200078e0a29 */
[----:B------:R-:W-:Y:S01]  /*1b40*/  LOP3.LUT R42, R5, 0x1c0, RZ, 0xc0, !PT ;  /* 0x000001c0052a7812 */ /* 0x000fe200078ec0ff */
[--C-:B------:R-:W-:Y:S01]  /*1b50*/  @!P0 IMAD.IADD R32, R32, 0x1, -R41.reuse ;  /* 0x0000000120208824 */ /* 0x100fe200078e0a29 */
[----:B------:R-:W-:Y:S01]  /*1b60*/  ISETP.GT.U32.AND P5, PT, R41, R35, PT ;  /* 0x000000232900720c */ /* 0x000fe20003fa4070 */
[--C-:B------:R-:W-:Y:S01]  /*1b70*/  @!P3 IMAD.IADD R33, R33, 0x1, -R41.reuse ;  /* 0x000000012121b824 */ /* 0x100fe200078e0a29 */
[----:B------:R-:W-:Y:S01]  /*1b80*/  ISETP.GT.U32.AND P2, PT, R41, R37, PT ;  /* 0x000000252900720c */ /* 0x000fe20003f44070 */
[--C-:B------:R-:W-:Y:S01]  /*1b90*/  @!P4 IMAD.IADD R34, R34, 0x1, -R41.reuse ;  /* 0x000000012222c824 */ /* 0x100fe200078e0a29 */
[----:B------:R-:W-:Y:S01]  /*1ba0*/  ISETP.GT.U32.AND P0, PT, R43, R40, PT ;  /* 0x000000282b00720c */ /* 0x000fe20003f04070 */
[--C-:B------:R-:W-:Y:S01]  /*1bb0*/  @!P1 IMAD.IADD R36, R36, 0x1, -R41.reuse ;  /* 0x0000000124249824 */ /* 0x100fe200078e0a29 */
[----:B------:R-:W-:Y:S01]  /*1bc0*/  ISETP.GE.AND P3, PT, R150, RZ, PT ;  /* 0x000000ff9600720c */ /* 0x000fe20003f66270 */
[----:B------:R-:W-:Y:S01]  /*1bd0*/  @!P6 IMAD.IADD R28, R28, 0x1, -R41 ;  /* 0x000000011c1ce824 */ /* 0x000fe200078e0a29 */
[----:B------:R-:W-:-:S02]  /*1be0*/  ISETP.GE.AND P4, PT, R152, RZ, PT ;  /* 0x000000ff9800720c */ /* 0x000fc40003f86270 */
[----:B------:R-:W-:Y:S02]  /*1bf0*/  LOP3.LUT R128, R0, 0x1fe, RZ, 0xc0, !PT ;  /* 0x000001fe00807812 */ /* 0x000fe400078ec0ff */
[----:B------:R-:W-:Y:S01]  /*1c00*/  LOP3.LUT R5, R42, 0x30, R129, 0xf8, !PT ;  /* 0x000000302a057812 */ /* 0x000fe200078ef881 */
[----:B------:R-:W-:Y:S01]  /*1c10*/  @!P5 IMAD.IADD R35, R35, 0x1, -R41 ;  /* 0x000000012323d824 */ /* 0x000fe200078e0a29 */
[----:B------:R-:W-:Y:S01]  /*1c20*/  IADD3 R7, R44, UR4, R131 ;  /* 0x000000042c077c10 */ /* 0x000fe2000fffe083 */
[----:B------:R-:W-:Y:S01]  /*1c30*/  @!P2 IMAD.IADD R37, R37, 0x1, -R41 ;  /* 0x000000012525a824 */ /* 0x000fe200078e0a29 */
[----:B------:R-:W-:Y:S01]  /*1c40*/  ISETP.GE.AND P1, PT, R154, RZ, PT ;  /* 0x000000ff9a00720c */ /* 0x000fe20003f26270 */
[----:B------:R-:W-:Y:S01]  /*1c50*/  @!P0 IMAD.IADD R40, R40, 0x1, -R43 ;  /* 0x0000000128288824 */ /* 0x000fe200078e0a2b */
[----:B------:R-:W-:Y:S02]  /*1c60*/  LOP3.LUT R128, R128, 0x30, R3, 0x78, !PT ;  /* 0x0000003080807812 */ /* 0x000fe400078e7803 */
[----:B------:R-:W-:-:S02]  /*1c70*/  CS2R R44, SRZ ;  /* 0x00000000002c7805 */ /* 0x000fc4000001ff00 */
[----:B------:R-:W-:Y:S01]  /*1c80*/  LOP3.LUT R3, R5, 0x10, R0, 0x78, !PT ;  /* 0x0000001005037812 */ /* 0x000fe200078e7800 */
[----:B------:R-:W-:Y:S01]  /*1c90*/  IMAD.IADD R0, R42, 0x1, R7 ;  /* 0x000000012a007824 */ /* 0x000fe200078e0207 */
[----:B------:R-:W-:Y:S01]  /*1ca0*/  ISETP.GE.AND P0, PT, R156, RZ, PT ;  /* 0x000000ff9c00720c */ /* 0x000fe20003f06270 */
[----:B------:R-:W-:Y:S01]  /*1cb0*/  IMAD.MOV.U32 R5, RZ, RZ, R4 ;  /* 0x000000ffff057224 */ /* 0x000fe200078e0004 */
[----:B------:R-:W-:Y:S01]  /*1cc0*/  ISETP.GE.AND P2, PT, R158, RZ, PT ;  /* 0x000000ff9e00720c */ /* 0x000fe20003f46270 */
[----:B------:R-:W-:Y:S01]  /*1cd0*/  IMAD.MOV.U32 R7, RZ, RZ, R6 ;  /* 0x000000ffff077224 */ /* 0x000fe200078e0006 */
[----:B------:R-:W-:Y:S01]  /*1ce0*/  ISETP.GE.AND P5, PT, R160, RZ, PT ;  /* 0x000000ffa000720c */ /* 0x000fe20003fa6270 */
[----:B------:R-:W-:Y:S01]  /*1cf0*/  @!P3 IMAD.MOV R5, RZ, RZ, -R5 ;  /* 0x000000ffff05b224 */ /* 0x000fe200078e0a05 */
[----:B------:R-:W-:Y:S01]  /*1d00*/  ISETP.GE.AND P3, PT, R162, RZ, PT ;  /* 0x000000ffa200720c */ /* 0x000fe20003f66270 */
[----:B------:R-:W-:Y:S01]  /*1d10*/  @!P4 IMAD.MOV R7, RZ, RZ, -R7 ;  /* 0x000000ffff07c224 */ /* 0x000fe200078e0a07 */
[----:B------:R-:W-:Y:S01]  /*1d20*/  ISETP.GE.AND P4, PT, R163, RZ, PT ;  /* 0x000000ffa300720c */ /* 0x000fe20003f86270 */
[----:B------:R-:W-:Y:S01]  /*1d30*/  @!P1 IMAD.MOV R8, RZ, RZ, -R8 ;  /* 0x000000ffff089224 */ /* 0x000fe200078e0a08 */
[----:B------:R-:W-:Y:S01]  /*1d40*/  ISETP.GE.AND P1, PT, R164, RZ, PT ;  /* 0x000000ffa400720c */ /* 0x000fe20003f26270 */
[----:B------:R-:W-:Y:S01]  /*1d50*/  IMAD.MOV.U32 R4, RZ, RZ, R40 ;  /* 0x000000ffff047224 */ /* 0x000fe200078e0028 */
[----:B------:R-:W-:Y:S01]  /*1d60*/  ISETP.GT.U32.AND P6, PT, R41, R38, PT ;  /* 0x000000262900720c */ /* 0x000fe20003fc4070 */
[----:B------:R-:W-:Y:S01]  /*1d70*/  @!P0 IMAD.MOV R9, RZ, RZ, -R9 ;  /* 0x000000ffff098224 */ /* 0x000fe200078e0a09 */
[----:B------:R-:W-:Y:S01]  /*1d80*/  ISETP.GE.AND P0, PT, R165, RZ, PT ;  /* 0x000000ffa500720c */ /* 0x000fe20003f06270 */
        /* <DEDUP_REMOVED lines=10> */
[----:B------:R-:W-:Y:S01]  /*1e30*/  @!P6 IMAD.IADD R38, R38, 0x1, -R41 ;  /* 0x000000012626e824 */ /* 0x000fe200078e0a29 */
[----:B------:R-:W-:Y:S01]  /*1e40*/  LOP3.LUT R6, RZ, R17, RZ, 0x33, !PT ;  /* 0x00000011ff067212 */ /* 0x000fe200078e33ff */
        /* <DEDUP_REMOVED lines=11> */
[----:B------:R-:W-:-:S02]  /*1f00*/  ISETP.GE.AND P1, PT, R176, RZ, PT ;  /* 0x000000ffb000720c */ /* 0x000fc40003f26270 */
[----:B------:R-:W-:Y:S02]  /*1f10*/  CS2R R40, SRZ ;  /* 0x0000000000287805 */ /* 0x000fe4000001ff00 */
        /* <DEDUP_REMOVED lines=14> */
[----:B------:R-:W-:Y:S01]  /*2000*/  LOP3.LUT R144, R3, 0x200, R130, 0xf8, !PT ;  /* 0x0000020003907812 */ /* 0x000fe200078ef882 */
        /* <DEDUP_REMOVED lines=11> */
[----:B------:R-:W-:-:S02]  /*20c0*/  ISETP.NE.AND P1, PT, R17, RZ, PT ;  /* 0x000000ff1100720c */ /* 0x000fc40003f25270 */
[----:B------:R-:W-:Y:S02]  /*20d0*/  CS2R R42, SRZ ;  /* 0x00000000002a7805 */ /* 0x000fe4000001ff00 */
[----:B------:R-:W-:Y:S01]  /*20e0*/  LOP3.LUT R148, R144, 0x20, RZ, 0x3c, !PT ;  /* 0x0000002090947812 */ /* 0x000fe200078e3cff */
[----:B------:R-:W-:Y:S01]  /*20f0*/  @!P0 IMAD.MOV R35, RZ, RZ, -R35 ;  /* 0x000000ffff238224 */ /* 0x000fe200078e0a23 */
[C---:B------:R-:W-:Y:S01]  /*2100*/  SEL R9, R6.reuse, R9, !P1 ;  /* 0x0000000906097207 */ /* 0x040fe20004800000 */
        /* <DEDUP_REMOVED lines=8> */
[----:B------:R-:W-:Y:S01]  /*2190*/  IMAD R9, R9, UR8, RZ ;  /* 0x0000000809097c24 */ /* 0x000fe2000f8e02ff */
[----:B------:R-:W-:Y:S01]  /*21a0*/  SEL R10, R6, R10, !P1 ;  /* 0x0000000a060a7207 */ /* 0x000fe20004800000 */
[----:B------:R-:W-:Y:S01]  /*21b0*/  IMAD R18, R18, UR8, RZ ;  /* 0x0000000812127c24 */ /* 0x000fe2000f8e02ff */
        /* <DEDUP_REMOVED lines=52> */
[C---:B------:R-:W-:Y:S01]  /*2500*/  LEA R118, P1, R9.reuse, UR10, 0x1 ;  /* 0x0000000a09767c11 */ /* 0x040fe2000f8208ff */
[----:B------:R-:W-:Y:S01]  /*2510*/  IMAD R38, R38, UR8, RZ ;  /* 0x0000000826267c24 */ /* 0x000fe2000f8e02ff */
[----:B------:R-:W-:Y:S01]  /*2520*/  ISETP.NE.AND P0, PT, R16, RZ, PT ;  /* 0x000000ff1000720c */ /* 0x000fe20003f05270 */
[----:B------:R-:W-:Y:S01]  /*2530*/  IMAD R6, R6, UR8, RZ ;  /* 0x0000000806067c24 */ /* 0x000fe2000f8e02ff */
[----:B------:R-:W-:Y:S01]  /*2540*/  LEA.HI.X.SX32 R119, R9, UR11, 0x1, P1 ;  /* 0x0000000b09777c11 */ /* 0x000fe200088f0eff */
[----:B------:R-:W-:Y:S01]  /*2550*/  IMAD R35, R35, UR8, RZ ;  /* 0x0000000823237c24 */ /* 0x000fe2000f8e02ff */
[----:B------:R-:W-:Y:S01]  /*2560*/  LEA R106, P1, R18, UR10, 0x1 ;  /* 0x0000000a126a7c11 */ /* 0x000fe2000f8208ff */
[----:B------:R-:W-:Y:S01]  /*2570*/  IMAD R36, R36, UR8, RZ ;  /* 0x0000000824247c24 */ /* 0x000fe2000f8e02ff */
[----:B------:R-:W-:Y:S01]  /*2580*/  LEA R124, P3, R7, UR10, 0x1 ;  /* 0x0000000a077c7c11 */ /* 0x000fe2000f8608ff */
[----:B------:R-:W-:Y:S01]  /*2590*/  ULDC UR8, c[0x0][0x234] ;  /* 0x00008d0000087ab9 */ /* 0x000fe20000000800 */
[----:B------:R-:W-:-:S02]  /*25a0*/  LEA.HI.X.SX32 R107, R18, UR11, 0x1, P1 ;  /* 0x0000000b126b7c11 */ /* 0x000fc400088f0eff */
[C---:B------:R-:W-:Y:S02]  /*25b0*/  LEA R92, P1, R25.reuse, UR10, 0x1 ;  /* 0x0000000a195c7c11 */ /* 0x040fe4000f8208ff */
[----:B------:R-:W-:Y:S02]  /*25c0*/  LEA R122, P2, R8, UR10, 0x1 ;  /* 0x0000000a087a7c11 */ /* 0x000fe4000f8408ff */
[----:B------:R-:W-:Y:S02]  /*25d0*/  LEA.HI.X.SX32 R93, R25, UR11, 0x1, P1 ;  /* 0x0000000b195d7c11 */ /* 0x000fe400088f0eff */
[C---:B------:R-:W-:Y:S02]  /*25e0*/  LEA R86, P1, R32.reuse, UR10, 0x1 ;  /* 0x0000000a20567c11 */ /* 0x040fe4000f8208ff */
[----:B------:R-:W-:Y:S02]  /*25f0*/  @!P0 LOP3.LUT R4, RZ, R16, RZ, 0x33, !PT ;  /* 0x00000010ff048212 */ /* 0x000fe400078e33ff */
[----:B------:R-:W-:-:S02]  /*2600*/  LEA.HI.X.SX32 R87, R32, UR11, 0x1, P1 ;  /* 0x0000000b20577c11 */ /* 0x000fc400088f0eff */
[----:B------:R-:W-:Y:S01]  /*2610*/  LEA R66, P1, R6, UR10, 0x1 ;  /* 0x0000000a06427c11 */ /* 0x000fe2000f8208ff */
[----:B------:R-:W-:Y:S01]  /*2620*/  IMAD R2, R4, UR8, RZ ;  /* 0x0000000804027c24 */ /* 0x000fe2000f8e02ff */
[----:B------:R-:W-:Y:S02]  /*2630*/  LEA R126, P4, R5, UR10, 0x1 ;  /* 0x0000000a057e7c11 */ /* 0x000fe4000f8808ff */
[----:B------:R-:W-:Y:S01]  /*2640*/  LEA.HI.X.SX32 R125, R7, UR11, 0x1, P3 ;  /* 0x0000000b077d7c11 */ /* 0x000fe200098f0eff */
[----:B------:R-:W-:Y:S01]  /*2650*/  IMAD.WIDE R2, R2, 0x2, RZ ;  /* 0x0000000202027825 */ /* 0x000fe200078e02ff */
[----:B------:R-:W-:Y:S02]  /*2660*/  LEA.HI.X.SX32 R123, R8, UR11, 0x1, P2 ;  /* 0x0000000b087b7c11 */ /* 0x000fe400090f0eff */
[----:B------:R-:W-:Y:S02]  /*2670*/  LEA.HI.X.SX32 R67, R6, UR11, 0x1, P1 ;  /* 0x0000000b06437c11 */ /* 0x000fe400088f0eff */
[----:B------:R-:W-:Y:S01]  /*2680*/  LEA R120, P0, R10, UR10, 0x1 ;  /* 0x0000000a0a787c11 */ /* 0x000fe2000f8008ff */
[----:B------:R-:W0:Y:S01]  /*2690*/  LDC R6, c[0x0][0x23c] ;  /* 0x00008f00ff067b82 */ /* 0x000e220000000800 */
[----:B------:R-:W-:-:S02]  /*26a0*/  LEA R110, P3, R14, UR10, 0x1 ;  /* 0x0000000a0e6e7c11 */ /* 0x000fc4000f8608ff */
[----:B------:R-:W-:Y:S02]  /*26b0*/  LEA R108, P2, R15, UR10, 0x1 ;  /* 0x0000000a0f6c7c11 */ /* 0x000fe4000f8408ff */
[----:B------:R-:W-:Y:S02]  /*26c0*/  LEA.HI.X.SX32 R127, R5, UR11, 0x1, P4 ;  /* 0x0000000b057f7c11 */ /* 0x000fe4000a0f0eff */
[----:B------:R-:W-:Y:S02]  /*26d0*/  LEA R114, P6, R11, UR10, 0x1 ;  /* 0x0000000a0b727c11 */ /* 0x000fe4000f8c08ff */
[----:B------:R-:W-:Y:S02]  /*26e0*/  LEA R116, P5, R12, UR10, 0x1 ;  /* 0x0000000a0c747c11 */ /* 0x000fe4000f8a08ff */
[----:B------:R-:W-:Y:S02]  /*26f0*/  LEA R112, P4, R13, UR10, 0x1 ;  /* 0x0000000a0d707c11 */ /* 0x000fe4000f8808ff */
[----:B------:R-:W-:-:S02]  /*2700*/  LEA.HI.X.SX32 R121, R10, UR11, 0x1, P0 ;  /* 0x0000000b0a797c11 */ /* 0x000fc400080f0eff */
[----:B------:R-:W-:Y:S02]  /*2710*/  LEA.HI.X.SX32 R111, R14, UR11, 0x1, P3 ;  /* 0x0000000b0e6f7c11 */ /* 0x000fe400098f0eff */
[----:B------:R-:W-:Y:S02]  /*2720*/  LEA.HI.X.SX32 R109, R15, UR11, 0x1, P2 ;  /* 0x0000000b0f6d7c11 */ /* 0x000fe400090f0eff */
[----:B------:R-:W-:Y:S02]  /*2730*/  LEA R104, P0, R19, UR10, 0x1 ;  /* 0x0000000a13687c11 */ /* 0x000fe4000f8008ff */
[----:B------:R-:W-:Y:S02]  /*2740*/  LEA R88, P3, R23, UR10, 0x1 ;  /* 0x0000000a17587c11 */ /* 0x000fe4000f8608ff */
[----:B------:R-:W-:Y:S01]  /*2750*/  LEA R90, P2, R24, UR10, 0x1 ;  /* 0x0000000a185a7c11 */ /* 0x000fe2000f8408ff */
[----:B0-----:R-:W-:Y:S01]  /*2760*/  IMAD R159, R141, R6, RZ ;  /* 0x000000068d9f7224 */ /* 0x001fe200078e02ff */
[----:B------:R-:W-:Y:S01]  /*2770*/  LEA.HI.X.SX32 R115, R11, UR11, 0x1, P6 ;  /* 0x0000000b0b737c11 */ /* 0x000fe2000b0f0eff */
[----:B------:R-:W-:Y:S01]  /*2780*/  IMAD.SHL.U32 R161, R6, 0x20, RZ ;  /* 0x0000002006a17824 */ /* 0x000fe200078e00ff */
[----:B------:R-:W-:-:S02]  /*2790*/  LEA.HI.X.SX32 R117, R12, UR11, 0x1, P5 ;  /* 0x0000000b0c757c11 */ /* 0x000fc4000a8f0eff */
[----:B------:R-:W-:Y:S02]  /*27a0*/  LEA.HI.X.SX32 R113, R13, UR11, 0x1, P4 ;  /* 0x0000000b0d717c11 */ /* 0x000fe4000a0f0eff */
[----:B------:R-:W-:Y:S02]  /*27b0*/  LEA R102, P6, R20, UR10, 0x1 ;  /* 0x0000000a14667c11 */ /* 0x000fe4000f8c08ff */
[----:B------:R-:W-:Y:S02]  /*27c0*/  LEA R100, P5, R21, UR10, 0x1 ;  /* 0x0000000a15647c11 */ /* 0x000fe4000f8a08ff */
[----:B------:R-:W-:Y:S02]  /*27d0*/  LEA R98, P4, R22, UR10, 0x1 ;  /* 0x0000000a16627c11 */ /* 0x000fe4000f8808ff */
[----:B------:R-:W-:Y:S02]  /*27e0*/  LEA.HI.X.SX32 R105, R19, UR11, 0x1, P0 ;  /* 0x0000000b13697c11 */ /* 0x000fe400080f0eff */
[----:B------:R-:W-:-:S02]  /*27f0*/  LEA.HI.X.SX32 R89, R23, UR11, 0x1, P3 ;  /* 0x0000000b17597c11 */ /* 0x000fc400098f0eff */
[----:B------:R-:W-:Y:S02]  /*2800*/  LEA.HI.X.SX32 R91, R24, UR11, 0x1, P2 ;  /* 0x0000000b185b7c11 */ /* 0x000fe400090f0eff */
[----:B------:R-:W-:Y:S02]  /*2810*/  CS2R R24, SRZ ;  /* 0x0000000000187805 */ /* 0x000fe4000001ff00 */
        /* <DEDUP_REMOVED lines=16> */
[----:B------:R-:W-:Y:S02]  /*2920*/  CS2R R26, SRZ ;  /* 0x00000000001a7805 */ /* 0x000fe4000001ff00 */
[----:B------:R-:W-:Y:S02]  /*2930*/  LEA.HI.X.SX32 R79, R28, UR11, 0x1, P5 ;  /* 0x0000000b1c4f7c11 */ /* 0x000fe4000a8f0eff */
[----:B------:R-:W-:Y:S02]  /*2940*/  LEA.HI.X.SX32 R81, R29, UR11, 0x1, P4 ;  /* 0x0000000b1d517c11 */ /* 0x000fe4000a0f0eff */
[----:B------:R-:W-:Y:S02]  /*2950*/  LEA R70, P6, R34, UR10, 0x1 ;  /* 0x0000000a22467c11 */ /* 0x000fe4000f8c08ff */
[----:B------:R-:W-:Y:S02]  /*2960*/  LEA R72, P5, R35, UR10, 0x1 ;  /* 0x0000000a23487c11 */ /* 0x000fe4000f8a08ff */
[----:B------:R-:W-:-:S02]  /*2970*/  LEA R74, P4, R36, UR10, 0x1 ;  /* 0x0000000a244a7c11 */ /* 0x000fc4000f8808ff */
[----:B------:R-:W-:Y:S02]  /*2980*/  LEA.HI.X.SX32 R69, R33, UR11, 0x1, P0 ;  /* 0x0000000b21457c11 */ /* 0x000fe400080f0eff */
[----:B------:R-:W-:Y:S02]  /*2990*/  CS2R R32, SRZ ;  /* 0x0000000000207805 */ /* 0x000fe4000001ff00 */
[----:B------:R-:W-:Y:S02]  /*29a0*/  LEA.HI.X.SX32 R77, R37, UR11, 0x1, P3 ;  /* 0x0000000b254d7c11 */ /* 0x000fe400098f0eff */
[----:B------:R-:W-:Y:S02]  /*29b0*/  LEA.HI.X.SX32 R65, R38, UR11, 0x1, P2 ;  /* 0x0000000b26417c11 */ /* 0x000fe400090f0eff */
[----:B------:R-:W-:Y:S02]  /*29c0*/  CS2R R38, SRZ ;  /* 0x0000000000267805 */ /* 0x000fe4000001ff00 */
[----:B------:R-:W-:-:S02]  /*29d0*/  LEA R143, P0, R151, UR12, 0x1 ;  /* 0x0000000c978f7c11 */ /* 0x000fc4000f8008ff */
[----:B------:R-:W-:Y:S02]  /*29e0*/  LEA R145, P1, R153, UR12, 0x1 ;  /* 0x0000000c99917c11 */ /* 0x000fe4000f8208ff */
[----:B------:R-:W-:Y:S02]  /*29f0*/  LEA R147, P2, R155, UR12, 0x1 ;  /* 0x0000000c9b937c11 */ /* 0x000fe4000f8408ff */
[----:B------:R-:W-:Y:S02]  /*2a00*/  LEA R149, P3, R157, UR12, 0x1 ;  /* 0x0000000c9d957c11 */ /* 0x000fe4000f8608ff */
[----:B------:R-:W-:Y:S02]  /*2a10*/  LEA.HI.X.SX32 R71, R34, UR11, 0x1, P6 ;  /* 0x0000000b22477c11 */ /* 0x000fe4000b0f0eff */
[----:B------:R-:W-:Y:S02]  /*2a20*/  LEA.HI.X.SX32 R73, R35, UR11, 0x1, P5 ;  /* 0x0000000b23497c11 */ /* 0x000fe4000a8f0eff */
[----:B------:R-:W-:-:S02]  /*2a30*/  CS2R R34, SRZ ;  /* 0x0000000000227805 */ /* 0x000fc4000001ff00 */
[----:B------:R-:W-:Y:S02]  /*2a40*/  LEA.HI.X.SX32 R75, R36, UR11, 0x1, P4 ;  /* 0x0000000b244b7c11 */ /* 0x000fe4000a0f0eff */
[----:B------:R-:W-:Y:S02]  /*2a50*/  CS2R R36, SRZ ;  /* 0x0000000000247805 */ /* 0x000fe4000001ff00 */
[----:B------:R-:W-:Y:S02]  /*2a60*/  LEA.HI.X.SX32 R151, R151, UR13, 0x1, P0 ;  /* 0x0000000d97977c11 */ /* 0x000fe400080f0eff */
[----:B------:R-:W-:Y:S02]  /*2a70*/  LEA.HI.X.SX32 R153, R153, UR13, 0x1, P1 ;  /* 0x0000000d99997c11 */ /* 0x000fe400088f0eff */
[----:B------:R-:W-:Y:S02]  /*2a80*/  LEA.HI.X.SX32 R155, R155, UR13, 0x1, P2 ;  /* 0x0000000d9b9b7c11 */ /* 0x000fe400090f0eff */
[----:B------:R-:W-:-:S07]  /*2a90*/  LEA.HI.X.SX32 R157, R157, UR13, 0x1, P3 ;  /* 0x0000000d9d9d7c11 */ /* 0x000fce00098f0eff */
.L_x_2:
[----:B------:R-:W-:Y:S02]  /*2aa0*/  IADD3 R8, P1, R2, R149, RZ ;  /* 0x0000009502087210 */ /* 0x000fe40007f3e0ff */
[----:B------:R-:W-:Y:S02]  /*2ab0*/  ISETP.GE.AND P0, PT, R140, UR5, PT ;  /* 0x000000058c007c0c */ /* 0x000fe4000bf06270 */
[----:B------:R-:W-:Y:S01]  /*2ac0*/  PRMT R187, RZ, 0x7610, R187 ;  /* 0x00007610ffbb7816 */ /* 0x000fe200000000bb */
[----:B------:R-:W-:Y:S01]  /*2ad0*/  IMAD.X R9, R3, 0x1, R157, P1 ;  /* 0x0000000103097824 */ /* 0x000fe200008e069d */
[----:B------:R-:W-:Y:S02]  /*2ae0*/  IADD3 R10, P1, R2, R145, RZ ;  /* 0x00000091020a7210 */ /* 0x000fe40007f3e0ff */
[----:B------:R-:W-:Y:S02]  /*2af0*/  ISETP.GE.AND P3, PT, R139, UR5, PT ;  /* 0x000000058b007c0c */ /* 0x000fe4000bf66270 */
[----:B------:R-:W-:Y:S01]  /*2b00*/  ISETP.GE.AND P4, PT, R138, UR5, PT ;  /* 0x000000058a007c0c */ /* 0x000fe2000bf86270 */
[----:B------:R-:W-:Y:S01]  /*2b10*/  IMAD.X R11, R3, 0x1, R153, P1 ;  /* 0x00000001030b7824 */ /* 0x000fe200008e0699 */
[----:B------:R-:W-:-:S02]  /*2b20*/  ISETP.GE.AND P1, PT, R137, UR5, PT ;  /* 0x0000000589007c0c */ /* 0x000fc4000bf26270 */
[C---:B------:R-:W-:Y:S01]  /*2b30*/  IADD3 R6, P2, R2.reuse, R147, RZ ;  /* 0x0000009302067210 */ /* 0x040fe20007f5e0ff */
[----:B------:R0:W2:Y:S01]  /*2b40*/  @!P0 LDG.E.U16 R187, desc[UR6][R8.64] ;  /* 0x0000000608bb8981 */ /* 0x0000a2000c1e1500 */
[----:B------:R-:W-:Y:S02]  /*2b50*/  IADD3 R4, P0, R2, R143, RZ ;  /* 0x0000008f02047210 */ /* 0x000fe40007f1e0ff */
[----:B------:R-:W-:Y:S01]  /*2b60*/  PRMT R185, RZ, 0x7610, R185 ;  /* 0x00007610ffb97816 */ /* 0x000fe200000000b9 */
[C---:B------:R-:W-:Y:S01]  /*2b70*/  IMAD.X R7, R3.reuse, 0x1, R155, P2 ;  /* 0x0000000103077824 */ /* 0x040fe200010e069b */
[----:B------:R-:W-:Y:S01]  /*2b80*/  PRMT R63, RZ, 0x7610, R63 ;  /* 0x00007610ff3f7816 */ /* 0x000fe2000000003f */
[----:B------:R-:W-:Y:S01]  /*2b90*/  IMAD.X R5, R3, 0x1, R151, P0 ;  /* 0x0000000103057824 */ /* 0x000fe200000e0697 */
[----:B------:R-:W-:Y:S02]  /*2ba0*/  PRMT R61, RZ, 0x7610, R61 ;  /* 0x00007610ff3d7816 */ /* 0x000fe4000000003d */
[----:B------:R1:W3:Y:S04]  /*2bb0*/  @!P3 LDG.E.U16 R185, desc[UR6][R6.64] ;  /* 0x0000000606b9b981 */ /* 0x0002e8000c1e1500 */
[----:B------:R-:W4:Y:S04]  /*2bc0*/  @!P4 LDG.E.U16 R63, desc[UR6][R10.64] ;  /* 0x000000060a3fc981 */ /* 0x000f28000c1e1500 */
[----:B------:R5:W4:Y:S01]  /*2bd0*/  @!P1 LDG.E.U16 R61, desc[UR6][R4.64] ;  /* 0x00000006043d9981 */ /* 0x000b22000c1e1500 */
[----:B------:R-:W-:Y:S01]  /*2be0*/  BAR.SYNC.DEFER_BLOCKING 0x0 ;  /* 0x0000000000007b1d */ /* 0x000fe20000010000 */
[----:B------:R-:W-:Y:S01]  /*2bf0*/  ISETP.GE.AND P2, PT, R141, UR5, PT ;  /* 0x000000058d007c0c */ /* 0x000fe2000bf46270 */
[----:B0-----:R-:W-:Y:S01]  /*2c00*/  IMAD.WIDE R8, R159, 0x2, R66 ;  /* 0x000000029f087825 */ /* 0x001fe200078e0242 */
[----:B------:R-:W-:-:S02]  /*2c10*/  PRMT R31, RZ, 0x7610, R31 ;  /* 0x00007610ff1f7816 */ /* 0x000fc4000000001f */
[----:B------:R-:W-:Y:S01]  /*2c20*/  PRMT R29, RZ, 0x7610, R29 ;  /* 0x00007610ff1d7816 */ /* 0x000fe2000000001d */
[C---:B-1----:R-:W-:Y:S01]  /*2c30*/  IMAD.WIDE R6, R159.reuse, 0x2, R64 ;  /* 0x000000029f067825 */ /* 0x042fe200078e0240 */
[----:B------:R-:W-:Y:S02]  /*2c40*/  PRMT R23, RZ, 0x7610, R23 ;  /* 0x00007610ff177816 */ /* 0x000fe40000000017 */
[----:B------:R-:W-:Y:S01]  /*2c50*/  PRMT R21, RZ, 0x7610, R21 ;  /* 0x00007610ff157816 */ /* 0x000fe20000000015 */
[C---:B-----5:R-:W-:Y:S01]  /*2c60*/  IMAD.WIDE R4, R159.reuse, 0x2, R76 ;  /* 0x000000029f047825 */ /* 0x060fe200078e024c */
[----:B------:R-:W-:Y:S02]  /*2c70*/  PRMT R19, RZ, 0x7610, R19 ;  /* 0x00007610ff137816 */ /* 0x000fe40000000013 */
[----:B------:R-:W-:Y:S01]  /*2c80*/  PRMT R17, RZ, 0x7610, R17 ;  /* 0x00007610ff117816 */ /* 0x000fe20000000011 */
[----:B------:R-:W-:Y:S01]  /*2c90*/  IMAD.WIDE R10, R159, 0x2, R70 ;  /* 0x000000029f0a7825 */ /* 0x000fe200078e0246 */
[----:B------:R-:W-:-:S03]  /*2ca0*/  PRMT R15, RZ, 0x7610, R15 ;  /* 0x00007610ff0f7816 */ /* 0x000fc6000000000f */
[C---:B------:R-:W-:Y:S01]  /*2cb0*/  IMAD.WIDE R12, R159.reuse, 0x2, R68 ;  /* 0x000000029f0c7825 */ /* 0x040fe200078e0244 */
[----:B------:R0:W5:Y:S04]  /*2cc0*/  @!P2 LDG.E.U16 R31, desc[UR6][R8.64] ;  /* 0x00000006081fa981 */ /* 0x000168000c1e1500 */
[----:B------:R1:W5:Y:S01]  /*2cd0*/  @!P2 LDG.E.U16 R29, desc[UR6][R6.64] ;  /* 0x00000006061da981 */ /* 0x000362000c1e1500 */
[----:B------:R-:W-:Y:S02]  /*2ce0*/  PRMT R189, RZ, 0x7610, R189 ;  /* 0x00007610ffbd7816 */ /* 0x000fe400000000bd */
[----:B------:R-:W-:Y:S01]  /*2cf0*/  PRMT R191, RZ, 0x7610, R191 ;  /* 0x00007610ffbf7816 */ /* 0x000fe200000000bf */
[----:B------:R1:W5:Y:S01]  /*2d00*/  @!P2 LDG.E.U16 R23, desc[UR6][R4.64] ;  /* 0x000000060417a981 */ /* 0x000362000c1e1500 */
[----:B0-----:R-:W-:Y:S01]  /*2d10*/  IMAD.WIDE R8, R159, 0x2, R72 ;  /* 0x000000029f087825 */ /* 0x001fe200078e0248 */
[----:B------:R-:W-:-:S02]  /*2d20*/  PRMT R193, RZ, 0x7610, R193 ;  /* 0x00007610ffc17816 */ /* 0x000fc400000000c1 */
[----:B------:R0:W5:Y:S01]  /*2d30*/  @!P2 LDG.E.U16 R17, desc[UR6][R10.64] ;  /* 0x000000060a11a981 */ /* 0x000162000c1e1500 */
[C---:B-1----:R-:W-:Y:S01]  /*2d40*/  IMAD.WIDE R6, R159.reuse, 0x2, R74 ;  /* 0x000000029f067825 */ /* 0x042fe200078e024a */
[----:B------:R-:W-:Y:S02]  /*2d50*/  PRMT R195, RZ, 0x7610, R195 ;  /* 0x00007610ffc37816 */ /* 0x000fe400000000c3 */
[----:B------:R1:W5:Y:S01]  /*2d60*/  @!P2 LDG.E.U16 R19, desc[UR6][R8.64] ;  /* 0x000000060813a981 */ /* 0x000362000c1e1500 */
[----:B------:R-:W-:Y:S01]  /*2d70*/  PRMT R197, RZ, 0x7610, R197 ;  /* 0x00007610ffc57816 */ /* 0x000fe200000000c5 */
[C---:B------:R-:W-:Y:S02]  /*2d80*/  IMAD.WIDE R4, R159.reuse, 0x2, R86 ;  /* 0x000000029f047825 */ /* 0x040fe400078e0256 */
[----:B------:R1:W5:Y:S02]  /*2d90*/  @!P2 LDG.E.U16 R21, desc[UR6][R6.64] ;  /* 0x000000060615a981 */ /* 0x000364000c1e1500 */
[----:B0-----:R-:W-:-:S02]  /*2da0*/  IMAD.WIDE R10, R159, 0x2, R80 ;  /* 0x000000029f0a7825 */ /* 0x001fc400078e0250 */
[----:B------:R0:W5:Y:S02]  /*2db0*/  @!P2 LDG.E.U16 R15, desc[UR6][R12.64] ;  /* 0x000000060c0fa981 */ /* 0x000164000c1e1500 */
[C---:B-1----:R-:W-:Y:S01]  /*2dc0*/  IMAD.WIDE R8, R159.reuse, 0x2, R82 ;  /* 0x000000029f087825 */ /* 0x042fe200078e0252 */
[----:B------:R-:W-:Y:S01]  /*2dd0*/  PRMT R207, RZ, 0x7610, R207 ;  /* 0x00007610ffcf7816 */ /* 0x000fe200000000cf */
[----:B------:R1:W5:Y:S02]  /*2de0*/  @!P2 LDG.E.U16 R189, desc[UR6][R4.64] ;  /* 0x0000000604bda981 */ /* 0x000364000c1e1500 */
[C---:B------:R-:W-:Y:S01]  /*2df0*/  IMAD.WIDE R6, R159.reuse, 0x2, R84 ;  /* 0x000000029f067825 */ /* 0x040fe200078e0254 */
[----:B------:R-:W-:Y:S01]  /*2e00*/  PRMT R205, RZ, 0x7610, R205 ;  /* 0x00007610ffcd7816 */ /* 0x000fe200000000cd */
[----:B------:R1:W5:Y:S02]  /*2e10*/  @!P2 LDG.E.U16 R193, desc[UR6][R8.64] ;  /* 0x0000000608c1a981 */ /* 0x000364000c1e1500 */
[C---:B0-----:R-:W-:Y:S01]  /*2e20*/  IMAD.WIDE R12, R159.reuse, 0x2, R78 ;  /* 0x000000029f0c7825 */ /* 0x041fe200078e024e */
[----:B------:R-:W-:Y:S01]  /*2e30*/  PRMT R203, RZ, 0x7610, R203 ;  /* 0x00007610ffcb7816 */ /* 0x000fe200000000cb */
[----:B------:R0:W5:Y:S01]  /*2e40*/  @!P2 LDG.E.U16 R191, desc[UR6][R6.64] ;  /* 0x0000000606bfa981 */ /* 0x000162000c1e1500 */
[----:B------:R-:W-:Y:S01]  /*2e50*/  PRMT R201, RZ, 0x7610, R201 ;  /* 0x00007610ffc97816 */ /* 0x000fe200000000c9 */
[C---:B-1----:R-:W-:Y:S01]  /*2e60*/  IMAD.WIDE R4, R159.reuse, 0x2, R96 ;  /* 0x000000029f047825 */ /* 0x042fe200078e0260 */
[----:B------:R-:W-:Y:S01]  /*2e70*/  PRMT R199, RZ, 0x7610, R199 ;  /* 0x00007610ffc77816 */ /* 0x000fe200000000c7 */
[----:B------:R1:W5:Y:S02]  /*2e80*/  @!P2 LDG.E.U16 R195, desc[UR6][R10.64] ;  /* 0x000000060ac3a981 */ /* 0x000364000c1e1500 */
[----:B------:R-:W-:-:S02]  /*2e90*/  IMAD.WIDE R8, R159, 0x2, R92 ;  /* 0x000000029f087825 */ /* 0x000fc400078e025c */
[----:B------:R1:W5:Y:S02]  /*2ea0*/  @!P2 LDG.E.U16 R197, desc[UR6][R12.64] ;  /* 0x000000060cc5a981 */ /* 0x000364000c1e1500 */
[C---:B0-----:R-:W-:Y:S01]  /*2eb0*/  IMAD.WIDE R6, R159.reuse, 0x2, R94 ;  /* 0x000000029f067825 */ /* 0x041fe200078e025e */
[----:B------:R-:W-:Y:S01]  /*2ec0*/  PRMT R209, RZ, 0x7610, R209 ;  /* 0x00007610ffd17816 */ /* 0x000fe200000000d1 */
[----:B------:R0:W5:Y:S02]  /*2ed0*/  @!P2 LDG.E.U16 R207, desc[UR6][R4.64] ;  /* 0x0000000604cfa981 */ /* 0x000164000c1e1500 */
[C---:B-1----:R-:W-:Y:S01]  /*2ee0*/  IMAD.WIDE R10, R159.reuse, 0x2, R90 ;  /* 0x000000029f0a7825 */ /* 0x042fe200078e025a */
[----:B------:R-:W-:Y:S01]  /*2ef0*/  PRMT R211, RZ, 0x7610, R211 ;  /* 0x00007610ffd37816 */ /* 0x000fe200000000d3 */
[----:B------:R1:W5:Y:S02]  /*2f00*/  @!P2 LDG.E.U16 R205, desc[UR6][R6.64] ;  /* 0x0000000606cda981 */ /* 0x000364000c1e1500 */
[C---:B------:R-:W-:Y:S01]  /*2f10*/  IMAD.WIDE R12, R159.reuse, 0x2, R88 ;  /* 0x000000029f0c7825 */ /* 0x040fe200078e0258 */
[----:B------:R-:W-:Y:S01]  /*2f20*/  PRMT R213, RZ, 0x7610, R213 ;  /* 0x00007610ffd57816 */ /* 0x000fe200000000d5 */
[----:B------:R1:W5:Y:S01]  /*2f30*/  @!P2 LDG.E.U16 R203, desc[UR6][R8.64] ;  /* 0x0000000608cba981 */ /* 0x000362000c1e1500 */
[----:B------:R-:W-:Y:S01]  /*2f40*/  PRMT R215, RZ, 0x7610, R215 ;  /* 0x00007610ffd77816 */ /* 0x000fe200000000d7 */
[C---:B0-----:R-:W-:Y:S01]  /*2f50*/  IMAD.WIDE R4, R159.reuse, 0x2, R98 ;  /* 0x000000029f047825 */ /* 0x041fe200078e0262 */
[----:B------:R-:W-:Y:S01]  /*2f60*/  PRMT R217, RZ, 0x7610, R217 ;  /* 0x00007610ffd97816 */ /* 0x000fe200000000d9 */
[----:B------:R0:W5:Y:S02]  /*2f70*/  @!P2 LDG.E.U16 R201, desc[UR6][R10.64] ;  /* 0x000000060ac9a981 */ /* 0x000164000c1e1500 */
[----:B-1----:R-:W-:-:S02]  /*2f80*/  IMAD.WIDE R6, R159, 0x2, R100 ;  /* 0x000000029f067825 */ /* 0x002fc400078e0264 */
[----:B------:R1:W5:Y:S02]  /*2f90*/  @!P2 LDG.E.U16 R199, desc[UR6][R12.64] ;  /* 0x000000060cc7a981 */ /* 0x000364000c1e1500 */
[C---:B------:R-:W-:Y:S01]  /*2fa0*/  IMAD.WIDE R8, R159.reuse, 0x2, R102 ;  /* 0x000000029f087825 */ /* 0x040fe200078e0266 */
[----:B------:R-:W-:Y:S01]  /*2fb0*/  PRMT R219, RZ, 0x7610, R219 ;  /* 0x00007610ffdb7816 */ /* 0x000fe200000000db */
[----:B------:R1:W5:Y:S02]  /*2fc0*/  @!P2 LDG.E.U16 R209, desc[UR6][R4.64] ;  /* 0x0000000604d1a981 */ /* 0x000364000c1e1500 */
[C---:B0-----:R-:W-:Y:S01]  /*2fd0*/  IMAD.WIDE R10, R159.reuse, 0x2, R104 ;  /* 0x000000029f0a7825 */ /* 0x041fe200078e0268 */
[----:B------:R-:W-:Y:S01]  /*2fe0*/  PRMT R221, RZ, 0x7610, R221 ;  /* 0x00007610ffdd7816 */ /* 0x000fe200000000dd */
[----:B------:R0:W5:Y:S02]  /*2ff0*/  @!P2 LDG.E.U16 R211, desc[UR6][R6.64] ;  /* 0x0000000606d3a981 */ /* 0x000164000c1e1500 */
[C---:B-1----:R-:W-:Y:S01]  /*3000*/  IMAD.WIDE R12, R159.reuse, 0x2, R106 ;  /* 0x000000029f0c7825 */ /* 0x042fe200078e026a */
[----:B------:R-:W-:Y:S01]  /*3010*/  PRMT R223, RZ, 0x7610, R223 ;  /* 0x00007610ffdf7816 */ /* 0x000fe200000000df */
[----:B------:R1:W5:Y:S01]  /*3020*/  @!P2 LDG.E.U16 R213, desc[UR6][R8.64] ;  /* 0x0000000608d5a981 */ /* 0x000362000c1e1500 */
[----:B------:R-:W-:Y:S01]  /*3030*/  PRMT R225, RZ, 0x7610, R225 ;  /* 0x00007610ffe17816 */ /* 0x000fe200000000e1 */
[C---:B------:R-:W-:Y:S01]  /*3040*/  IMAD.WIDE R4, R159.reuse, 0x2, R108 ;  /* 0x000000029f047825 */ /* 0x040fe200078e026c */
[----:B------:R-:W-:Y:S01]  /*3050*/  PRMT R227, RZ, 0x7610, R227 ;  /* 0x00007610ffe37816 */ /* 0x000fe200000000e3 */
        /* <DEDUP_REMOVED lines=18> */
[C---:B0-----:R-:W-:Y:S02]  /*3180*/  IMAD.WIDE R8, R159.reuse, 0x2, R122 ;  /* 0x000000029f087825 */ /* 0x041fe400078e027a */
[----:B------:R-:W5:Y:S02]  /*3190*/  @!P2 LDG.E.U16 R229, desc[UR6][R4.64] ;  /* 0x0000000604e5a981 */ /* 0x000f64000c1e1500 */
[C---:B-1----:R-:W-:Y:S02]  /*31a0*/  IMAD.WIDE R10, R159.reuse, 0x2, R124 ;  /* 0x000000029f0a7825 */ /* 0x042fe400078e027c */
[----:B------:R-:W5:Y:S02]  /*31b0*/  @!P2 LDG.E.U16 R231, desc[UR6][R6.64] ;  /* 0x0000000606e7a981 */ /* 0x000f64000c1e1500 */
[----:B------:R-:W-:-:S02]  /*31c0*/  IMAD.WIDE R12, R159, 0x2, R126 ;  /* 0x000000029f0c7825 */ /* 0x000fc400078e027e */
[----:B------:R-:W5:Y:S04]  /*31d0*/  @!P2 LDG.E.U16 R233, desc[UR6][R8.64] ;  /* 0x0000000608e9a981 */ /* 0x000f68000c1e1500 */
[----:B------:R-:W5:Y:S04]  /*31e0*/  @!P2 LDG.E.U16 R235, desc[UR6][R10.64] ;  /* 0x000000060aeba981 */ /* 0x000f68000c1e1500 */
[----:B------:R-:W5:Y:S01]  /*31f0*/  @!P2 LDG.E.U16 R237, desc[UR6][R12.64] ;  /* 0x000000060ceda981 */ /* 0x000f62000c1e1500 */
[----:B------:R-:W-:-:S05]  /*3200*/  VIADD R146, R146, 0xffffffff ;  /* 0xffffffff92927836 */ /* 0x000fca0000000000 */
[----:B------:R-:W-:Y:S01]  /*3210*/  ISETP.NE.U32.AND P0, PT, R146, RZ, PT ;  /* 0x000000ff9200720c */ /* 0x000fe20003f05070 */
[----:B------:R-:W-:Y:S01]  /*3220*/  UIADD3 UR5, UR5, -0x20, URZ ;  /* 0xffffffe005057890 */ /* 0x000fe2000fffe03f */
[----:B------:R-:W-:-:S04]  /*3230*/  IMAD.WIDE R126, R161, 0x2, R126 ;  /* 0x00000002a17e7825 */ /* 0x000fc800078e027e */
[----:B------:R-:W-:-:S04]  /*3240*/  IMAD.WIDE R124, R161, 0x2, R124 ;  /* 0x00000002a17c7825 */ /* 0x000fc800078e027c */
[----:B------:R-:W-:-:S04]  /*3250*/  IMAD.WIDE R122, R161, 0x2, R122 ;  /* 0x00000002a17a7825 */ /* 0x000fc800078e027a */
[C---:B------:R-:W-:Y:S01]  /*3260*/  IMAD.WIDE R118, R161.reuse, 0x2, R118 ;  /* 0x00000002a1767825 */ /* 0x040fe200078e0276 */
[----:B--2---:R-:W-:Y:S04]  /*3270*/  STS.U16 [R128+UR4+0x4000], R187 ;  /* 0x004000bb80007988 */ /* 0x004fe80008000404 */
[----:B---3--:R-:W-:Y:S04]  /*3280*/  STS.U16 [R128+UR4+0x4200], R185 ;  /* 0x004200b980007988 */ /* 0x008fe80008000404 */
[----:B----4-:R-:W-:Y:S04]  /*3290*/  STS.U16 [R128+UR4+0x4400], R63 ;  /* 0x0044003f80007988 */ /* 0x010fe80008000404 */
[----:B------:R-:W-:Y:S04]  /*32a0*/  STS.U16 [R128+UR4+0x4600], R61 ;  /* 0x0046003d80007988 */ /* 0x000fe80008000404 */
[----:B-----5:R-:W-:Y:S04]  /*32b0*/  STS.U16 [R128+UR4], R31 ;  /* 0x0000001f80007988 */ /* 0x020fe80008000404 */
[----:B------:R-:W-:Y:S04]  /*32c0*/  STS.U16 [R128+UR4+0x200], R29 ;  /* 0x0002001d80007988 */ /* 0x000fe80008000404 */
        /* <DEDUP_REMOVED lines=29> */
[----:B------:R-:W-:Y:S01]  /*34a0*/  STS.U16 [R128+UR4+0x3e00], R237 ;  /* 0x003e00ed80007988 */ /* 0x000fe20008000404 */
[----:B------:R-:W-:Y:S06]  /*34b0*/  BAR.SYNC.DEFER_BLOCKING 0x0 ;  /* 0x0000000000007b1d */ /* 0x000fec0000010000 */
[----:B------:R-:W-:Y:S04]  /*34c0*/  LDSM.16.MT88.4 R60, [R144+UR4+0x4000] ;  /* 0x00400004903c783b */ /* 0x000fe80008004200 */
[----:B------:R-:W0:Y:S04]  /*34d0*/  LDSM.16.M88.4 R4, [R0] ;  /* 0x000000000004783b */ /* 0x000e280000000200 */
[----:B------:R-:W1:Y:S04]  /*34e0*/  LDSM.16.M88.4 R8, [R0+0x1000] ;  /* 0x001000000008783b */ /* 0x000e680000000200 */
[----:B------:R-:W2:Y:S04]  /*34f0*/  LDSM.16.M88.4 R12, [R0+0x2000] ;  /* 0x00200000000c783b */ /* 0x000ea80000000200 */
[----:B------:R-:W3:Y:S04]  /*3500*/  LDSM.16.M88.4 R16, [R0+0x3000] ;  /* 0x003000000010783b */ /* 0x000ee80000000200 */
[----:B------:R-:W4:Y:S04]  /*3510*/  LDSM.16.MT88.4 R28, [R148+UR4+0x4000] ;  /* 0x00400004941c783b */ /* 0x000f280008004200 */
[----:B------:R-:W5:Y:S01]  /*3520*/  LDSM.16.MT88.4 R20, [R144+UR4+0x4400] ;  /* 0x004400049014783b */ /* 0x000f620008004200 */
[C---:B0-----:R-:W-:Y:S06]  /*3530*/  HMMA.16816.F32.BF16 R32, R60.reuse, R4, R32 ;  /* 0x000000043c20723c */ /* 0x041fec0000041820 */
[C---:B-1----:R-:W-:Y:S06]  /*3540*/  HMMA.16816.F32.BF16 R36, R60.reuse, R8, R36 ;  /* 0x000000083c24723c */ /* 0x042fec0000041824 */
[C---:B--2---:R-:W-:Y:S06]  /*3550*/  HMMA.16816.F32.BF16 R40, R60.reuse, R12, R40 ;  /* 0x0000000c3c28723c */ /* 0x044fec0000041828 */
[----:B---3--:R-:W-:Y:S01]  /*3560*/  HMMA.16816.F32.BF16 R56, R60, R16, R56 ;  /* 0x000000103c38723c */ /* 0x008fe20000041838 */
[----:B------:R-:W0:Y:S05]  /*3570*/  LDSM.16.MT88.4 R60, [R148+UR4+0x4400] ;  /* 0x00440004943c783b */ /* 0x000e2a0008004200 */
[C---:B----4-:R-:W-:Y:S06]  /*3580*/  HMMA.16816.F32.BF16 R52, R28.reuse, R4, R52 ;  /* 0x000000041c34723c */ /* 0x050fec0000041834 */
[C---:B------:R-:W-:Y:S06]  /*3590*/  HMMA.16816.F32.BF16 R48, R28.reuse, R8, R48 ;  /* 0x000000081c30723c */ /* 0x040fec0000041830 */
[C---:B------:R-:W-:Y:S06]  /*35a0*/  HMMA.16816.F32.BF16 R44, R28.reuse, R12, R44 ;  /* 0x0000000c1c2c723c */ /* 0x040fec000004182c */
[----:B------:R-:W-:Y:S01]  /*35b0*/  HMMA.16816.F32.BF16 R24, R28, R16, R24 ;  /* 0x000000101c18723c */ /* 0x000fe20000041818 */
[----:B------:R-:W-:-:S05]  /*35c0*/  IMAD.WIDE R120, R161, 0x2, R120 ;  /* 0x00000002a1787825 */ /* 0x000fca00078e0278 */
[----:B-----5:R-:W-:Y:S01]  /*35d0*/  HMMA.16816.F32.BF16 R32, R20, R6, R32 ;  /* 0x000000061420723c */ /* 0x020fe20000041820 */
[----:B------:R-:W-:-:S05]  /*35e0*/  IMAD.WIDE R114, R161, 0x2, R114 ;  /* 0x00000002a1727825 */ /* 0x000fca00078e0272 */
[----:B------:R-:W-:Y:S01]  /*35f0*/  HMMA.16816.F32.BF16 R36, R20, R10, R36 ;  /* 0x0000000a1424723c */ /* 0x000fe20000041824 */
[----:B------:R-:W-:-:S05]  /*3600*/  IMAD.WIDE R116, R161, 0x2, R116 ;  /* 0x00000002a1747825 */ /* 0x000fca00078e0274 */
[----:B------:R-:W-:Y:S01]  /*3610*/  HMMA.16816.F32.BF16 R40, R20, R14, R40 ;  /* 0x0000000e1428723c */ /* 0x000fe20000041828 */
[----:B------:R-:W-:-:S05]  /*3620*/  IMAD.WIDE R112, R161, 0x2, R112 ;  /* 0x00000002a1707825 */ /* 0x000fca00078e0270 */
[----:B------:R-:W-:Y:S01]  /*3630*/  HMMA.16816.F32.BF16 R56, R20, R18, R56 ;  /* 0x000000121438723c */ /* 0x000fe20000041838 */
[----:B------:R-:W-:-:S05]  /*3640*/  IMAD.WIDE R110, R161, 0x2, R110 ;  /* 0x00000002a16e7825 */ /* 0x000fca00078e026e */
[----:B0-----:R-:W-:Y:S01]  /*3650*/  HMMA.16816.F32.BF16 R52, R60, R6, R52 ;  /* 0x000000063c34723c */ /* 0x001fe20000041834 */
[----:B------:R-:W-:-:S05]  /*3660*/  IMAD.WIDE R108, R161, 0x2, R108 ;  /* 0x00000002a16c7825 */ /* 0x000fca00078e026c */
[----:B------:R-:W-:Y:S01]  /*3670*/  HMMA.16816.F32.BF16 R48, R60, R10, R48 ;  /* 0x0000000a3c30723c */ /* 0x000fe20000041830 */
[----:B------:R-:W-:-:S05]  /*3680*/  IMAD.WIDE R106, R161, 0x2, R106 ;  /* 0x00000002a16a7825 */ /* 0x000fca00078e026a */
[----:B------:R-:W-:Y:S01]  /*3690*/  HMMA.16816.F32.BF16 R44, R60, R14, R44 ;  /* 0x0000000e3c2c723c */ /* 0x000fe2000004182c */
[----:B------:R-:W-:-:S05]  /*36a0*/  IMAD.WIDE R104, R161, 0x2, R104 ;  /* 0x00000002a1687825 */ /* 0x000fca00078e0268 */
[----:B------:R-:W-:Y:S01]  /*36b0*/  HMMA.16816.F32.BF16 R24, R60, R18, R24 ;  /* 0x000000123c18723c */ /* 0x000fe20000041818 */
[----:B------:R-:W-:-:S04]  /*36c0*/  IMAD.WIDE R102, R161, 0x2, R102 ;  /* 0x00000002a1667825 */ /* 0x000fc800078e0266 */
        /* <DEDUP_REMOVED lines=19> */
[----:B------:R-:W-:Y:S01]  /*3800*/  IMAD.WIDE R2, R142, 0x2, R2 ;  /* 0x000000028e027825 */ /* 0x000fe200078e0202 */
[----:B------:R-:W-:Y:S06]  /*3810*/  @P0 BRA `(.L_x_2) ;  /* 0xfffffff000a00947 */ /* 0x000fec000383ffff */
[----:B------:R-:W-:Y:S02]  /*3820*/  F2FP.BF16.F32.PACK_AB R2, R51, R55 ;  /* 0x000000373302723e */ /* 0x000fe400000010ff */
[----:B------:R-:W-:Y:S02]  /*3830*/  F2FP.BF16.F32.PACK_AB R4, R39, R35 ;  /* 0x000000232704723e */ /* 0x000fe400000010ff */
[----:B------:R-:W-:Y:S02]  /*3840*/  F2FP.BF16.F32.PACK_AB R6, R49, R53 ;  /* 0x000000353106723e */ /* 0x000fe400000010ff */
[----:B------:R-:W-:Y:S02]  /*3850*/  F2FP.BF16.F32.PACK_AB R8, R37, R33 ;  /* 0x000000212508723e */ /* 0x000fe400000010ff */
[----:B------:R-:W-:Y:S02]  /*3860*/  F2FP.BF16.F32.PACK_AB R3, R27, R47 ;  /* 0x0000002f1b03723e */ /* 0x000fe400000010ff */
[----:B------:R-:W-:-:S02]  /*3870*/  F2FP.BF16.F32.PACK_AB R51, R26, R46 ;  /* 0x0000002e1a33723e */ /* 0x000fc400000010ff */
        /* <DEDUP_REMOVED lines=9> */
[----:B------:R-:W-:-:S07]  /*3910*/  F2FP.BF16.F32.PACK_AB R32, R36, R32 ;  /* 0x000000202420723e */ /* 0x000fce00000010ff */
.L_x_1:
[----:B------:R-:W0:Y:S01]  /*3920*/  S2R R12, SR_TID.X ;  /* 0x00000000000c7919 */ /* 0x000e220000002100 */
[----:B------:R-:W1:Y:S01]  /*3930*/  S2UR UR5, SR_CgaCtaId ;  /* 0x00000000000579c3 */ /* 0x000e620000008800 */
[----:B------:R-:W-:Y:S01]  /*3940*/  LOP3.LUT R129, R129, 0x1f8, RZ, 0xc0, !PT ;  /* 0x000001f881817812 */ /* 0x000fe200078ec0ff */
[----:B------:R-:W-:-:S06]  /*3950*/  UMOV UR4, 0x400 ;  /* 0x0000040000047882 */ /* 0x000fcc0000000000 */
[----:B------:R-:W-:Y:S01]  /*3960*/  BAR.SYNC.DEFER_BLOCKING 0x0 ;  /* 0x0000000000007b1d */ /* 0x000fe20000010000 */
[----:B------:R-:W-:-:S07]  /*3970*/  LOP3.LUT R130, R131, 0x60, R130, 0xf8, !PT ;  /* 0x0000006083827812 */ /* 0x000fce00078ef882 */
[----:B------:R-:W2:Y:S01]  /*3980*/  LDC R19, c[0x0][0x248] ;  /* 0x00009200ff137b82 */ /* 0x000ea20000000800 */
[----:B------:R-:W-:Y:S01]  /*3990*/  ULDC.64 UR10, c[0x0][0x228] ;  /* 0x00008a00000a7ab9 */ /* 0x000fe20000000a00 */
[----:B------:R-:W-:Y:S01]  /*39a0*/  ULDC.64 UR8, c[0x0][0x220] ;  /* 0x0000880000087ab9 */ /* 0x000fe20000000a00 */
[----:B------:R-:W-:-:S04]  /*39b0*/  ISETP.GE.AND P0, PT, R132, UR10, PT ;  /* 0x0000000a84007c0c */ /* 0x000fc8000bf06270 */
[----:B------:R-:W-:Y:S02]  /*39c0*/  ISETP.LT.AND P2, PT, R136, UR11, !P0 ;  /* 0x0000000b88007c0c */ /* 0x000fe4000c741270 */
[----:B------:R-:W-:Y:S02]  /*39d0*/  ISETP.LT.AND P5, PT, R135, UR11, !P0 ;  /* 0x0000000b87007c0c */ /* 0x000fe4000c7a1270 */
[----:B------:R-:W-:Y:S01]  /*39e0*/  ISETP.LT.AND P1, PT, R183, UR11, !P0 ;  /* 0x0000000bb7007c0c */ /* 0x000fe2000c721270 */
[----:B-1----:R-:W-:-:S03]  /*39f0*/  ULEA UR4, UR5, UR4, 0x18 ;  /* 0x0000000405047291 */ /* 0x002fc6000f8ec03f */
[----:B------:R-:W-:Y:S02]  /*3a00*/  ULDC UR5, c[0x0][0x244] ;  /* 0x0000910000057ab9 */ /* 0x000fe40000000800 */
[----:B------:R-:W-:Y:S01]  /*3a10*/  IMAD R132, R132, UR5, RZ ;  /* 0x0000000584847c24 */ /* 0x000fe2000f8e02ff */
[----:B0-----:R-:W-:Y:S02]  /*3a20*/  SHF.R.S32.HI R10, RZ, 0x4, R12 ;  /* 0x00000004ff0a7819 */ /* 0x001fe4000001140c */
[----:B------:R-:W-:Y:S01]  /*3a30*/  LOP3.LUT R0, R12, 0xc, RZ, 0xc0, !PT ;  /* 0x0000000c0c007812 */ /* 0x000fe200078ec0ff */
[-C--:B--2---:R-:W-:Y:S01]  /*3a40*/  IMAD R136, R136, R19.reuse, RZ ;  /* 0x0000001388887224 */ /* 0x084fe200078e02ff */
[----:B------:R-:W-:Y:S01]  /*3a50*/  SGXT R10, R10, 0x1 ;  /* 0x000000010a0a781a */ /* 0x000fe20000000200 */
[----:B------:R-:W-:Y:S01]  /*3a60*/  IMAD R135, R135, R19, RZ ;  /* 0x0000001387877224 */ /* 0x000fe200078e02ff */
[----:B------:R-:W-:Y:S01]  /*3a70*/  LEA R15, P3, R132, UR8, 0x1 ;  /* 0x00000008840f7c11 */ /* 0x000fe2000f8608ff */
[----:B------:R-:W-:Y:S01]  /*3a80*/  IMAD R129, R0, 0x400, R129 ;  /* 0x0000040000817824 */ /* 0x000fe200078e0281 */
[----:B------:R-:W-:-:S02]  /*3a90*/  LOP3.LUT R11, R10, 0x1020, RZ, 0xc0, !PT ;  /* 0x000010200a0b7812 */ /* 0x000fc400078ec0ff */
[----:B------:R-:W-:Y:S02]  /*3aa0*/  LEA.HI.X.SX32 R17, R132, UR9, 0x1, P3 ;  /* 0x0000000984117c11 */ /* 0x000fe400098f0eff */
[----:B------:R-:W-:Y:S01]  /*3ab0*/  ISETP.LT.AND P3, PT, R134, UR11, !P0 ;  /* 0x0000000b86007c0c */ /* 0x000fe2000c761270 */
[----:B------:R-:W-:Y:S01]  /*3ac0*/  IMAD R11, R0, 0x2, R11 ;  /* 0x00000002000b7824 */ /* 0x000fe200078e020b */
[----:B------:R-:W-:Y:S01]  /*3ad0*/  SHF.R.U32.HI R0, RZ, 0x1, R12 ;  /* 0x00000001ff007819 */ /* 0x000fe2000001160c */
[----:B------:R-:W-:-:S03]  /*3ae0*/  IMAD R134, R134, R19, RZ ;  /* 0x0000001386867224 */ /* 0x000fc600078e02ff */
[----:B------:R-:W-:Y:S02]  /*3af0*/  LOP3.LUT R11, R11, R130, RZ, 0x3c, !PT ;  /* 0x000000820b0b7212 */ /* 0x000fe400078e3cff */
[----:B------:R-:W-:Y:S02]  /*3b00*/  LOP3.LUT R129, R129, 0x60, R0, 0x78, !PT ;  /* 0x0000006081817812 */ /* 0x000fe400078e7800 */
[----:B------:R-:W-:Y:S01]  /*3b10*/  LOP3.LUT R0, R11, 0x2040, RZ, 0x3c, !PT ;  /* 0x000020400b007812 */ /* 0x000fe200078e3cff */
[----:B------:R-:W-:Y:S04]  /*3b20*/  STS.64 [R11+UR4], R32 ;  /* 0x000000200b007988 */ /* 0x000fe80008000a04 */
[----:B------:R-:W-:Y:S04]  /*3b30*/  STS.64 [R11+UR4+0x100], R8 ;  /* 0x000100080b007988 */ /* 0x000fe80008000a04 */
[----:B------:R-:W-:Y:S04]  /*3b40*/  STS.64 [R11+UR4+0x80], R48 ;  /* 0x000080300b007988 */ /* 0x000fe80008000a04 */
[----:B------:R-:W-:Y:S04]  /*3b50*/  STS.64 [R11+UR4+0x180], R6 ;  /* 0x000180060b007988 */ /* 0x000fe80008000a04 */
[----:B------:R-:W-:Y:S04]  /*3b60*/  STS.64 [R0+UR4], R34 ;  /* 0x0000002200007988 */ /* 0x000fe80008000a04 */
[----:B------:R0:W-:Y:S04]  /*3b70*/  STS.64 [R0+UR4+0x100], R4 ;  /* 0x0001000400007988 */ /* 0x0001e80008000a04 */
[----:B------:R-:W-:Y:S04]  /*3b80*/  STS.64 [R0+UR4+0x80], R50 ;  /* 0x0000803200007988 */ /* 0x000fe80008000a04 */
[----:B------:R1:W-:Y:S01]  /*3b90*/  STS.64 [R0+UR4+0x180], R2 ;  /* 0x0001800200007988 */ /* 0x0003e20008000a04 */
[----:B------:R-:W-:Y:S01]  /*3ba0*/  BAR.SYNC.DEFER_BLOCKING 0x0 ;  /* 0x0000000000007b1d */ /* 0x000fe20000010000 */
[----:B0-----:R-:W-:-:S04]  /*3bb0*/  LEA R4, P6, R135, R15, 0x1 ;  /* 0x0000000f87047211 */ /* 0x001fc800078c08ff */
[----:B------:R-:W-:Y:S02]  /*3bc0*/  LEA.HI.X.SX32 R5, R135, R17, 0x1, P6 ;  /* 0x0000001187057211 */ /* 0x000fe400030f0eff */
[----:B-1----:R-:W-:-:S04]  /*3bd0*/  LEA R2, P4, R136, R15, 0x1 ;  /* 0x0000000f88027211 */ /* 0x002fc800078808ff */
[----:B------:R-:W-:Y:S01]  /*3be0*/  LEA.HI.X.SX32 R3, R136, R17, 0x1, P4 ;  /* 0x0000001188037211 */ /* 0x000fe200020f0eff */
[----:B------:R-:W-:Y:S01]  /*3bf0*/  IMAD R136, R19, 0x20, R136 ;  /* 0x0000002013887824 */ /* 0x000fe200078e0288 */
[C---:B------:R-:W-:Y:S01]  /*3c00*/  ISETP.LT.AND P4, PT, R133.reuse, UR11, !P0 ;  /* 0x0000000b85007c0c */ /* 0x040fe2000c781270 */
[----:B------:R-:W-:Y:S02]  /*3c10*/  IMAD R133, R133, R19, RZ ;  /* 0x0000001385857224 */ /* 0x000fe400078e02ff */
[----:B------:R-:W-:-:S03]  /*3c20*/  IMAD R0, R19, 0x8, R136 ;  /* 0x0000000813007824 */ /* 0x000fc600078e0288 */
[C---:B------:R-:W-:Y:S01]  /*3c30*/  LEA R8, P6, R133.reuse, R15, 0x1 ;  /* 0x0000000f85087211 */ /* 0x040fe200078c08ff */
[----:B------:R-:W0:Y:S03]  /*3c40*/  LDS.64 R12, [R129+UR4] ;  /* 0x00000004810c7984 */ /* 0x000e260008000a00 */
[----:B------:R-:W-:Y:S01]  /*3c50*/  LEA.HI.X.SX32 R9, R133, R17, 0x1, P6 ;  /* 0x0000001185097211 */ /* 0x000fe200030f0eff */
[----:B------:R-:W1:Y:S04]  /*3c60*/  LDS.64 R20, [R129+UR4+0x200] ;  /* 0x0002000481147984 */ /* 0x000e680008000a00 */
[----:B------:R-:W2:Y:S04]  /*3c70*/  LDS.64 R22, [R129+UR4+0x400] ;  /* 0x0004000481167984 */ /* 0x000ea80008000a00 */
[----:B------:R-:W3:Y:S04]  /*3c80*/  LDS.64 R24, [R129+UR4+0x600] ;  /* 0x0006000481187984 */ /* 0x000ee80008000a00 */
[----:B------:R-:W4:Y:S04]  /*3c90*/  LDS.64 R26, [R129+UR4+0x800] ;  /* 0x00080004811a7984 */ /* 0x000f280008000a00 */
[----:B------:R-:W5:Y:S04]  /*3ca0*/  LDS.64 R28, [R129+UR4+0xa00] ;  /* 0x000a0004811c7984 */ /* 0x000f680008000a00 */
[----:B------:R-:W5:Y:S04]  /*3cb0*/  LDS.64 R30, [R129+UR4+0xc00] ;  /* 0x000c0004811e7984 */ /* 0x000f680008000a00 */
[----:B------:R-:W5:Y:S04]  /*3cc0*/  LDS.64 R32, [R129+UR4+0xe00] ;  /* 0x000e000481207984 */ /* 0x000f680008000a00 */
[----:B0-----:R0:W-:Y:S01]  /*3cd0*/  @P2 STG.E.U16 desc[UR6][R2.64], R12 ;  /* 0x0000000c02002986 */ /* 0x0011e2000c101506 */
[----:B------:R-:W-:-:S03]  /*3ce0*/  LEA R6, P2, R134, R15, 0x1 ;  /* 0x0000000f86067211 */ /* 0x000fc600078408ff */
[----:B-1----:R1:W-:Y:S01]  /*3cf0*/  @P5 STG.E.U16 desc[UR6][R4.64], R20 ;  /* 0x0000001404005986 */ /* 0x0023e2000c101506 */
[----:B------:R-:W-:Y:S02]  /*3d00*/  LEA.HI.X.SX32 R7, R134, R17, 0x1, P2 ;  /* 0x0000001186077211 */ /* 0x000fe400010f0eff */
[----:B------:R-:W-:Y:S02]  /*3d10*/  ISETP.LT.AND P2, PT, R182, UR11, !P0 ;  /* 0x0000000bb6007c0c */ /* 0x000fe4000c741270 */
[----:B------:R-:W-:Y:S01]  /*3d20*/  ISETP.LT.AND P5, PT, R181, UR11, !P0 ;  /* 0x0000000bb5007c0c */ /* 0x000fe2000c7a1270 */
[----:B--2---:R2:W-:Y:S01]  /*3d30*/  @P3 STG.E.U16 desc[UR6][R6.64], R22 ;  /* 0x0000001606003986 */ /* 0x0045e2000c101506 */
[-C--:B------:R-:W-:Y:S02]  /*3d40*/  LEA R10, P3, R136, R15.reuse, 0x1 ;  /* 0x0000000f880a7211 */ /* 0x080fe400078608ff */
[----:B0-----:R-:W-:Y:S01]  /*3d50*/  LEA R2, P6, R0, R15, 0x1 ;  /* 0x0000000f00027211 */ /* 0x001fe200078c08ff */
[----:B---3--:R0:W-:Y:S01]  /*3d60*/  @P4 STG.E.U16 desc[UR6][R8.64], R24 ;  /* 0x0000001808004986 */ /* 0x0081e2000c101506 */
[-C--:B------:R-:W-:Y:S01]  /*3d70*/  LEA.HI.X.SX32 R11, R136, R17.reuse, 0x1, P3 ;  /* 0x00000011880b7211 */ /* 0x080fe200018f0eff */
[----:B-1----:R-:W-:Y:S01]  /*3d80*/  IMAD R5, R19, 0x8, R0 ;  /* 0x0000000813057824 */ /* 0x002fe200078e0200 */
[----:B------:R-:W-:-:S02]  /*3d90*/  LEA.HI.X.SX32 R3, R0, R17, 0x1, P6 ;  /* 0x0000001100037211 */ /* 0x000fc400030f0eff */
[----:B------:R-:W-:Y:S01]  /*3da0*/  ISETP.LT.AND P4, PT, R180, UR11, !P0 ;  /* 0x0000000bb4007c0c */ /* 0x000fe2000c781270 */
[----:B------:R-:W-:Y:S01]  /*3db0*/  IMAD R0, R19, 0x8, R5 ;  /* 0x0000000813007824 */ /* 0x000fe200078e0205 */
[----:B----4-:R1:W-:Y:S01]  /*3dc0*/  @P1 STG.E.U16 desc[UR6][R10.64], R26 ;  /* 0x0000001a0a001986 */ /* 0x0103e2000c101506 */
[-C--:B------:R-:W-:Y:S02]  /*3dd0*/  LEA R4, P1, R5, R15.reuse, 0x1 ;  /* 0x0000000f05047211 */ /* 0x080fe400078208ff */
[----:B------:R-:W-:Y:S01]  /*3de0*/  ISETP.LT.AND P3, PT, R179, UR11, !P0 ;  /* 0x0000000bb3007c0c */ /* 0x000fe2000c761270 */
[----:B-----5:R3:W-:Y:S01]  /*3df0*/  @P2 STG.E.U16 desc[UR6][R2.64], R28 ;  /* 0x0000001c02002986 */ /* 0x0207e2000c101506 */
[C---:B--2---:R-:W-:Y:S01]  /*3e00*/  LEA R6, P6, R0.reuse, R15, 0x1 ;  /* 0x0000000f00067211 */ /* 0x044fe200078c08ff */
[----:B0-----:R-:W-:Y:S01]  /*3e10*/  IMAD R9, R19, 0x8, R0 ;  /* 0x0000000813097824 */ /* 0x001fe200078e0200 */
[-C--:B------:R-:W-:Y:S02]  /*3e20*/  LEA.HI.X.SX32 R5, R5, R17.reuse, 0x1, P1 ;  /* 0x0000001105057211 */ /* 0x080fe400008f0eff */
[----:B------:R-:W-:Y:S01]  /*3e30*/  LEA.HI.X.SX32 R7, R0, R17, 0x1, P6 ;  /* 0x0000001100077211 */ /* 0x000fe200030f0eff */
[----:B------:R-:W-:Y:S01]  /*3e40*/  IMAD R0, R19, 0x8, R9 ;  /* 0x0000000813007824 */ /* 0x000fe200078e0209 */
[----:B------:R-:W-:Y:S01]  /*3e50*/  LEA R8, P6, R9, R15, 0x1 ;  /* 0x0000000f09087211 */ /* 0x000fe200078c08ff */
[----:B------:R0:W-:Y:S01]  /*3e60*/  @P5 STG.E.U16 desc[UR6][R4.64], R30 ;  /* 0x0000001e04005986 */ /* 0x0001e2000c101506 */
[----:B------:R-:W-:Y:S01]  /*3e70*/  ISETP.LT.AND P1, PT, R178, UR11, !P0 ;  /* 0x0000000bb2007c0c */ /* 0x000fe2000c721270 */
[----:B-1----:R-:W-:Y:S01]  /*3e80*/  IMAD R10, R19, 0x8, R0 ;  /* 0x00000008130a7824 */ /* 0x002fe200078e0200 */
[----:B------:R-:W-:Y:S01]  /*3e90*/  LEA.HI.X.SX32 R9, R9, R17, 0x1, P6 ;  /* 0x0000001109097211 */ /* 0x000fe200030f0eff */
[----:B------:R1:W-:Y:S01]  /*3ea0*/  @P4 STG.E.U16 desc[UR6][R6.64], R32 ;  /* 0x0000002006004986 */ /* 0x0003e2000c101506 */
[----:B---3--:R-:W-:-:S02]  /*3eb0*/  LEA R2, P6, R0, R15, 0x1 ;  /* 0x0000000f00027211 */ /* 0x008fc400078c08ff */
[----:B------:R-:W-:Y:S02]  /*3ec0*/  PRMT R12, R12, 0x7632, R12 ;  /* 0x000076320c0c7816 */ /* 0x000fe4000000000c */
[----:B------:R-:W-:Y:S01]  /*3ed0*/  LEA.HI.X.SX32 R3, R0, R17, 0x1, P6 ;  /* 0x0000001100037211 */ /* 0x000fe200030f0eff */
[----:B------:R-:W-:Y:S01]  /*3ee0*/  IMAD R0, R19, 0x8, R10 ;  /* 0x0000000813007824 */ /* 0x000fe200078e020a */
[----:B------:R-:W-:Y:S01]  /*3ef0*/  ISETP.LT.AND P2, PT, R177, UR11, !P0 ;  /* 0x0000000bb1007c0c */ /* 0x000fe2000c741270 */
[----:B------:R2:W-:Y:S01]  /*3f00*/  @P3 STG.E.U16 desc[UR6][R8.64], R12 ;  /* 0x0000000c08003986 */ /* 0x0005e2000c101506 */
[----:B0-----:R-:W-:Y:S02]  /*3f10*/  LEA R4, P6, R10, R15, 0x1 ;  /* 0x0000000f0a047211 */ /* 0x001fe400078c08ff */
[----:B------:R-:W-:Y:S02]  /*3f20*/  ISETP.LT.AND P5, PT, R176, UR11, !P0 ;  /* 0x0000000bb0007c0c */ /* 0x000fe4000c7a1270 */
[----:B------:R-:W-:-:S02]  /*3f30*/  LEA.HI.X.SX32 R5, R10, R17, 0x1, P6 ;  /* 0x000000110a057211 */ /* 0x000fc400030f0eff */
[----:B-1----:R-:W-:Y:S02]  /*3f40*/  LEA R6, P6, R0, R15, 0x1 ;  /* 0x0000000f00067211 */ /* 0x002fe400078c08ff */
[----:B------:R-:W-:Y:S02]  /*3f50*/  PRMT R20, R20, 0x7632, R20 ;  /* 0x0000763214147816 */ /* 0x000fe40000000014 */
[----:B------:R-:W-:Y:S01]  /*3f60*/  PRMT R22, R22, 0x7632, R22 ;  /* 0x0000763216167816 */ /* 0x000fe20000000016 */
[----:B--2---:R-:W-:Y:S01]  /*3f70*/  IMAD R9, R19, 0x8, R0 ;  /* 0x0000000813097824 */ /* 0x004fe200078e0200 */
[----:B------:R-:W-:Y:S01]  /*3f80*/  LEA.HI.X.SX32 R7, R0, R17, 0x1, P6 ;  /* 0x0000001100077211 */ /* 0x000fe200030f0eff */
[----:B------:R0:W-:Y:S01]  /*3f90*/  @P1 STG.E.U16 desc[UR6][R2.64], R20 ;  /* 0x0000001402001986 */ /* 0x0001e2000c101506 */
[----:B------:R-:W-:Y:S01]  /*3fa0*/  ISETP.LT.AND P4, PT, R175, UR11, !P0 ;  /* 0x0000000baf007c0c */ /* 0x000fe2000c781270 */
[----:B------:R-:W-:Y:S01]  /*3fb0*/  IMAD R0, R19, 0x8, R9 ;  /* 0x0000000813007824 */ /* 0x000fe200078e0209 */
[----:B------:R-:W-:Y:S01]  /*3fc0*/  LEA R8, P6, R9, R15, 0x1 ;  /* 0x0000000f09087211 */ /* 0x000fe200078c08ff */
[----:B------:R1:W-:Y:S01]  /*3fd0*/  @P2 STG.E.U16 desc[UR6][R4.64], R22 ;  /* 0x0000001604002986 */ /* 0x0003e2000c101506 */
[----:B------:R-:W-:-:S02]  /*3fe0*/  ISETP.LT.AND P3, PT, R174, UR11, !P0 ;  /* 0x0000000bae007c0c */ /* 0x000fc4000c761270 */
[----:B------:R-:W-:Y:S02]  /*3ff0*/  LEA.HI.X.SX32 R9, R9, R17, 0x1, P6 ;  /* 0x0000001109097211 */ /* 0x000fe400030f0eff */
[----:B------:R-:W-:Y:S02]  /*4000*/  ISETP.LT.AND P1, PT, R173, UR11, !P0 ;  /* 0x0000000bad007c0c */ /* 0x000fe4000c721270 */
[----:B------:R-:W-:Y:S02]  /*4010*/  PRMT R26, R26, 0x7632, R26 ;  /* 0x000076321a1a7816 */ /* 0x000fe4000000001a */
[----:B0-----:R-:W-:Y:S02]  /*4020*/  PRMT R3, R24, 0x7632, R3 ;  /* 0x0000763218037816 */ /* 0x001fe40000000003 */
[----:B------:R-:W-:Y:S01]  /*4030*/  LEA R2, P6, R0, R15, 0x1 ;  /* 0x0000000f00027211 */ /* 0x000fe200078c08ff */
[----:B-1----:R-:W-:Y:S01]  /*4040*/  IMAD R5, R19, 0x8, R0 ;  /* 0x0000000813057824 */ /* 0x002fe200078e0200 */
[----:B------:R-:W-:Y:S01]  /*4050*/  ISETP.LT.AND P2, PT, R172, UR11, !P0 ;  /* 0x0000000bac007c0c */ /* 0x000fe2000c741270 */
[----:B------:R0:W-:Y:S01]  /*4060*/  @P5 STG.E.U16 desc[UR6][R6.64], R3 ;  /* 0x0000000306005986 */ /* 0x0001e2000c101506 */
[----:B------:R-:W-:-:S02]  /*4070*/  PRMT R28, R28, 0x7632, R28 ;  /* 0x000076321c1c7816 */ /* 0x000fc4000000001c */
[----:B------:R-:W-:Y:S01]  /*4080*/  PRMT R30, R30, 0x7632, R30 ;  /* 0x000076321e1e7816 */ /* 0x000fe2000000001e */
[----:B------:R1:W-:Y:S01]  /*4090*/  @P4 STG.E.U16 desc[UR6][R8.64], R26 ;  /* 0x0000001a08004986 */ /* 0x0003e2000c101506 */
[----:B------:R-:W-:Y:S02]  /*40a0*/  ISETP.LT.AND P5, PT, R171, UR11, !P0 ;  /* 0x0000000bab007c0c */ /* 0x000fe4000c7a1270 */
[----:B------:R-:W-:Y:S02]  /*40b0*/  ISETP.LT.AND P4, PT, R170, UR11, !P0 ;  /* 0x0000000baa007c0c */ /* 0x000fe4000c781270 */
[----:B0-----:R-:W-:Y:S01]  /*40c0*/  LEA.HI.X.SX32 R3, R0, R17, 0x1, P6 ;  /* 0x0000001100037211 */ /* 0x001fe200030f0eff */
[----:B------:R-:W-:Y:S01]  /*40d0*/  IMAD R0, R19, 0x8, R5 ;  /* 0x0000000813007824 */ /* 0x000fe200078e0205 */
[----:B------:R-:W-:-:S03]  /*40e0*/  LEA R4, P6, R5, R15, 0x1 ;  /* 0x0000000f05047211 */ /* 0x000fc600078c08ff */
[----:B------:R-:W-:Y:S01]  /*40f0*/  IMAD R10, R19, 0x8, R0 ;  /* 0x00000008130a7824 */ /* 0x000fe200078e0200 */
[----:B------:R-:W-:Y:S01]  /*4100*/  LEA.HI.X.SX32 R5, R5, R17, 0x1, P6 ;  /* 0x0000001105057211 */ /* 0x000fe200030f0eff */
[----:B------:R0:W-:Y:S01]  /*4110*/  @P3 STG.E.U16 desc[UR6][R2.64], R28 ;  /* 0x0000001c02003986 */ /* 0x0001e2000c101506 */
[C---:B------:R-:W-:Y:S02]  /*4120*/  LEA R6, P6, R0.reuse, R15, 0x1 ;  /* 0x0000000f00067211 */ /* 0x040fe400078c08ff */
[----:B------:R-:W-:Y:S01]  /*4130*/  ISETP.LT.AND P3, PT, R169, UR11, !P0 ;  /* 0x0000000ba9007c0c */ /* 0x000fe2000c761270 */
[----:B------:R-:W-:Y:S01]  /*4140*/  @P1 STG.E.U16 desc[UR6][R4.64], R30 ;  /* 0x0000001e04001986 */ /* 0x000fe2000c101506 */
[----:B------:R-:W-:Y:S01]  /*4150*/  LEA.HI.X.SX32 R7, R0, R17, 0x1, P6 ;  /* 0x0000001100077211 */ /* 0x000fe200030f0eff */
[----:B------:R-:W-:Y:S01]  /*4160*/  IMAD R0, R19, 0x8, R10 ;  /* 0x0000000813007824 */ /* 0x000fe200078e020a */
[----:B-1----:R-:W-:Y:S02]  /*4170*/  LEA R8, P6, R10, R15, 0x1 ;  /* 0x0000000f0a087211 */ /* 0x002fe400078c08ff */
[----:B------:R-:W-:-:S02]  /*4180*/  ISETP.LT.AND P1, PT, R168, UR11, !P0 ;  /* 0x0000000ba8007c0c */ /* 0x000fc4000c721270 */
[----:B------:R-:W-:Y:S01]  /*4190*/  LEA.HI.X.SX32 R9, R10, R17, 0x1, P6 ;  /* 0x000000110a097211 */ /* 0x000fe200030f0eff */
[----:B------:R-:W-:Y:S01]  /*41a0*/  IMAD R10, R19, 0x8, R0 ;  /* 0x00000008130a7824 */ /* 0x000fe200078e0200 */
[----:B0-----:R-:W-:Y:S02]  /*41b0*/  PRMT R3, R32, 0x7632, R3 ;  /* 0x0000763220037816 */ /* 0x001fe40000000003 */
[----:B------:R-:W-:-:S03]  /*41c0*/  LEA R2, P6, R0, R15, 0x1 ;  /* 0x0000000f00027211 */ /* 0x000fc600078c08ff */
[----:B------:R0:W-:Y:S01]  /*41d0*/  @P2 STG.E.U16 desc[UR6][R6.64], R3 ;  /* 0x0000000306002986 */ /* 0x0001e2000c101506 */
[----:B------:R-:W-:-:S03]  /*41e0*/  ISETP.LT.AND P2, PT, R167, UR11, !P0 ;  /* 0x0000000ba7007c0c */ /* 0x000fc6000c741270 */
[----:B------:R1:W-:Y:S01]  /*41f0*/  @P5 STG.E.U16 desc[UR6][R8.64], R13 ;  /* 0x0000000d08005986 */ /* 0x0003e2000c101506 */
[----:B------:R-:W-:Y:S02]  /*4200*/  ISETP.LT.AND P5, PT, R166, UR11, !P0 ;  /* 0x0000000ba6007c0c */ /* 0x000fe4000c7a1270 */
[----:B0-----:R-:W-:Y:S01]  /*4210*/  LEA.HI.X.SX32 R3, R0, R17, 0x1, P6 ;  /* 0x0000001100037211 */ /* 0x001fe200030f0eff */
[----:B------:R-:W-:Y:S01]  /*4220*/  IMAD R0, R19, 0x8, R10 ;  /* 0x0000000813007824 */ /* 0x000fe200078e020a */
[----:B------:R-:W-:-:S03]  /*4230*/  LEA R4, P6, R10, R15, 0x1 ;  /* 0x0000000f0a047211 */ /* 0x000fc600078c08ff */
[----:B------:R0:W-:Y:S01]  /*4240*/  @P4 STG.E.U16 desc[UR6][R2.64], R21 ;  /* 0x0000001502004986 */ /* 0x0001e2000c101506 */
[----:B------:R-:W-:Y:S01]  /*4250*/  LEA.HI.X.SX32 R5, R10, R17, 0x1, P6 ;  /* 0x000000110a057211 */ /* 0x000fe200030f0eff */
[----:B------:R-:W-:Y:S01]  /*4260*/  IMAD R10, R19, 0x8, R0 ;  /* 0x00000008130a7824 */ /* 0x000fe200078e0200 */
[C---:B------:R-:W-:Y:S02]  /*4270*/  LEA R6, P6, R0.reuse, R15, 0x1 ;  /* 0x0000000f00067211 */ /* 0x040fe400078c08ff */
[----:B------:R-:W-:Y:S01]  /*4280*/  ISETP.LT.AND P4, PT, R165, UR11, !P0 ;  /* 0x0000000ba5007c0c */ /* 0x000fe2000c781270 */
[----:B------:R2:W-:Y:S01]  /*4290*/  @P3 STG.E.U16 desc[UR6][R4.64], R23 ;  /* 0x0000001704003986 */ /* 0x0005e2000c101506 */
[----:B------:R-:W-:Y:S01]  /*42a0*/  LEA.HI.X.SX32 R7, R0, R17, 0x1, P6 ;  /* 0x0000001100077211 */ /* 0x000fe200030f0eff */
[C---:B------:R-:W-:Y:S01]  /*42b0*/  IMAD R0, R19.reuse, 0x8, R10 ;  /* 0x0000000813007824 */ /* 0x040fe200078e020a */
[----:B-1----:R-:W-:Y:S02]  /*42c0*/  LEA R8, P6, R10, R15, 0x1 ;  /* 0x0000000f0a087211 */ /* 0x002fe400078c08ff */
[----:B------:R-:W-:Y:S01]  /*42d0*/  ISETP.LT.AND P3, PT, R164, UR11, !P0 ;  /* 0x0000000ba4007c0c */ /* 0x000fe2000c761270 */
[----:B------:R1:W-:Y:S01]  /*42e0*/  @P1 STG.E.U16 desc[UR6][R6.64], R25 ;  /* 0x0000001906001986 */ /* 0x0003e2000c101506 */
[----:B------:R-:W-:Y:S01]  /*42f0*/  LEA.HI.X.SX32 R9, R10, R17, 0x1, P6 ;  /* 0x000000110a097211 */ /* 0x000fe200030f0eff */
[----:B------:R-:W-:Y:S01]  /*4300*/  IMAD R10, R19, 0x8, R0 ;  /* 0x00000008130a7824 */ /* 0x000fe200078e0200 */
[----:B0-----:R-:W-:-:S02]  /*4310*/  LEA R2, P6, R0, R15, 0x1 ;  /* 0x0000000f00027211 */ /* 0x001fc400078c08ff */
[----:B------:R-:W-:Y:S01]  /*4320*/  ISETP.LT.AND P1, PT, R163, UR11, !P0 ;  /* 0x0000000ba3007c0c */ /* 0x000fe2000c721270 */
[----:B------:R0:W-:Y:S01]  /*4330*/  @P2 STG.E.U16 desc[UR6][R8.64], R27 ;  /* 0x0000001b08002986 */ /* 0x0001e2000c101506 */
[----:B------:R-:W-:Y:S01]  /*4340*/  LEA.HI.X.SX32 R3, R0, R17, 0x1, P6 ;  /* 0x0000001100037211 */ /* 0x000fe200030f0eff */
[C---:B------:R-:W-:Y:S01]  /*4350*/  IMAD R0, R19.reuse, 0x8, R10 ;  /* 0x0000000813007824 */ /* 0x040fe200078e020a */
[----:B--2---:R-:W-:Y:S02]  /*4360*/  LEA R4, P6, R10, R15, 0x1 ;  /* 0x0000000f0a047211 */ /* 0x004fe400078c08ff */
[----:B------:R-:W-:Y:S01]  /*4370*/  ISETP.LT.AND P2, PT, R162, UR11, !P0 ;  /* 0x0000000ba2007c0c */ /* 0x000fe2000c741270 */
[----:B------:R2:W-:Y:S01]  /*4380*/  @P5 STG.E.U16 desc[UR6][R2.64], R29 ;  /* 0x0000001d02005986 */ /* 0x0005e2000c101506 */
[----:B------:R-:W-:Y:S01]  /*4390*/  LEA.HI.X.SX32 R5, R10, R17, 0x1, P6 ;  /* 0x000000110a057211 */ /* 0x000fe200030f0eff */
[----:B------:R-:W-:Y:S01]  /*43a0*/  IMAD R10, R19, 0x8, R0 ;  /* 0x00000008130a7824 */ /* 0x000fe200078e0200 */
[----:B-1----:R-:W-:-:S02]  /*43b0*/  LEA R6, P6, R0, R15, 0x1 ;  /* 0x0000000f00067211 */ /* 0x002fc400078c08ff */
[----:B------:R-:W-:Y:S01]  /*43c0*/  PRMT R21, R21, 0x7632, R21 ;  /* 0x0000763215157816 */ /* 0x000fe20000000015 */
[----:B------:R1:W-:Y:S01]  /*43d0*/  @P4 STG.E.U16 desc[UR6][R4.64], R31 ;  /* 0x0000001f04004986 */ /* 0x0003e2000c101506 */
[----:B------:R-:W-:Y:S01]  /*43e0*/  LEA.HI.X.SX32 R7, R0, R17, 0x1, P6 ;  /* 0x0000001100077211 */ /* 0x000fe200030f0eff */
[C---:B------:R-:W-:Y:S01]  /*43f0*/  IMAD R0, R19.reuse, 0x8, R10 ;  /* 0x0000000813007824 */ /* 0x040fe200078e020a */
[----:B0-----:R-:W-:Y:S02]  /*4400*/  LEA R8, P6, R10, R15, 0x1 ;  /* 0x0000000f0a087211 */ /* 0x001fe400078c08ff */
[----:B------:R-:W-:Y:S01]  /*4410*/  ISETP.LT.AND P5, PT, R160, UR11, !P0 ;  /* 0x0000000ba0007c0c */ /* 0x000fe2000c7a1270 */
[----:B------:R-:W-:Y:S01]  /*4420*/  IMAD R11, R19, 0x8, R0 ;  /* 0x00000008130b7824 */ /* 0x000fe200078e0200 */
[----:B------:R-:W-:Y:S01]  /*4430*/  LEA.HI.X.SX32 R9, R10, R17, 0x1, P6 ;  /* 0x000000110a097211 */ /* 0x000fe200030f0eff */
[----:B------:R0:W-:Y:S01]  /*4440*/  @P3 STG.E.U16 desc[UR6][R6.64], R33 ;  /* 0x0000002106003986 */ /* 0x0001e2000c101506 */
[----:B--2---:R-:W-:-:S02]  /*4450*/  LEA R2, P6, R0, R15, 0x1 ;  /* 0x0000000f00027211 */ /* 0x004fc400078c08ff */
[----:B------:R-:W-:Y:S02]  /*4460*/  ISETP.LT.AND P4, PT, R158, UR11, !P0 ;  /* 0x0000000b9e007c0c */ /* 0x000fe4000c781270 */
[----:B------:R-:W-:Y:S01]  /*4470*/  LEA.HI.X.SX32 R3, R0, R17, 0x1, P6 ;  /* 0x0000001100037211 */ /* 0x000fe200030f0eff */
[----:B------:R-:W-:Y:S01]  /*4480*/  IMAD R0, R19, 0x8, R11 ;  /* 0x0000000813007824 */ /* 0x000fe200078e020b */
[----:B-1----:R-:W-:Y:S02]  /*4490*/  PRMT R5, R13, 0x7632, R5 ;  /* 0x000076320d057816 */ /* 0x002fe40000000005 */
[----:B------:R-:W-:Y:S01]  /*44a0*/  ISETP.LT.AND P3, PT, R156, UR11, !P0 ;  /* 0x0000000b9c007c0c */ /* 0x000fe2000c761270 */
[----:B------:R-:W-:Y:S01]  /*44b0*/  IMAD R12, R19, 0x8, R0 ;  /* 0x00000008130c7824 */ /* 0x000fe200078e0200 */
[----:B------:R-:W-:Y:S01]  /*44c0*/  PRMT R23, R23, 0x7632, R23 ;  /* 0x0000763217177816 */ /* 0x000fe20000000017 */
[----:B------:R1:W-:Y:S01]  /*44d0*/  @P1 STG.E.U16 desc[UR6][R8.64], R5 ;  /* 0x0000000508001986 */ /* 0x0003e2000c101506 */
[-C--:B------:R-:W-:Y:S01]  /*44e0*/  LEA R4, P1, R11, R15.reuse, 0x1 ;  /* 0x0000000f0b047211 */ /* 0x080fe200078208ff */
[C---:B------:R-:W-:Y:S01]  /*44f0*/  IMAD R13, R19.reuse, 0x8, R12 ;  /* 0x00000008130d7824 */ /* 0x040fe200078e020c */
[-C--:B------:R-:W-:Y:S01]  /*4500*/  LEA R10, P6, R12, R15.reuse, 0x1 ;  /* 0x0000000f0c0a7211 */ /* 0x080fe200078c08ff */
[----:B------:R2:W-:Y:S01]  /*4510*/  @P2 STG.E.U16 desc[UR6][R2.64], R21 ;  /* 0x0000001502002986 */ /* 0x0005e2000c101506 */
[----:B0-----:R-:W-:Y:S01]  /*4520*/  LEA R6, P2, R0, R15, 0x1 ;  /* 0x0000000f00067211 */ /* 0x001fe200078408ff */
[----:B------:R-:W-:Y:S01]  /*4530*/  IMAD R14, R19, 0x8, R13 ;  /* 0x00000008130e7824 */ /* 0x000fe200078e020d */
[----:B------:R-:W-:-:S02]  /*4540*/  PRMT R25, R25, 0x7632, R25 ;  /* 0x0000763219197816 */ /* 0x000fc40000000019 */
[-C--:B------:R-:W-:Y:S01]  /*4550*/  LEA.HI.X.SX32 R7, R0, R17.reuse, 0x1, P2 ;  /* 0x0000001100077211 */ /* 0x080fe200010f0eff */
[----:B------:R-:W-:Y:S01]  /*4560*/  IMAD R0, R19, 0x8, R14 ;  /* 0x0000000813007824 */ /* 0x000fe200078e020e */
[----:B------:R-:W-:Y:S02]  /*4570*/  ISETP.LT.AND P2, PT, R154, UR11, !P0 ;  /* 0x0000000b9a007c0c */ /* 0x000fe4000c741270 */
[-C--:B-1----:R-:W-:Y:S02]  /*4580*/  LEA.HI.X.SX32 R5, R11, R17.reuse, 0x1, P1 ;  /* 0x000000110b057211 */ /* 0x082fe400008f0eff */
[----:B------:R-:W-:Y:S02]  /*4590*/  LEA.HI.X.SX32 R11, R12, R17, 0x1, P6 ;  /* 0x000000110c0b7211 */ /* 0x000fe400030f0eff */
[-C--:B--2---:R-:W-:Y:S01]  /*45a0*/  LEA R2, P1, R14, R15.reuse, 0x1 ;  /* 0x0000000f0e027211 */ /* 0x084fe200078208ff */
[----:B------:R0:W-:Y:S01]  /*45b0*/  @P5 STG.E.U16 desc[UR6][R4.64], R23 ;  /* 0x0000001704005986 */ /* 0x0001e2000c101506 */
[----:B------:R-:W-:-:S02]  /*45c0*/  LEA R8, P6, R13, R15, 0x1 ;  /* 0x0000000f0d087211 */ /* 0x000fc400078c08ff */
[-C--:B------:R-:W-:Y:S01]  /*45d0*/  LEA.HI.X.SX32 R3, R14, R17.reuse, 0x1, P1 ;  /* 0x000000110e037211 */ /* 0x080fe200008f0eff */
[----:B------:R0:W-:Y:S01]  /*45e0*/  @P4 STG.E.U16 desc[UR6][R6.64], R25 ;  /* 0x0000001906004986 */ /* 0x0001e2000c101506 */
[----:B------:R-:W-:Y:S02]  /*45f0*/  ISETP.LT.AND P1, PT, R152, UR11, !P0 ;  /* 0x0000000b98007c0c */ /* 0x000fe4000c721270 */
[----:B------:R-:W-:Y:S02]  /*4600*/  ISETP.LT.AND P0, PT, R150, UR11, !P0 ;  /* 0x0000000b96007c0c */ /* 0x000fe4000c701270 */
[----:B------:R-:W-:Y:S02]  /*4610*/  PRMT R27, R27, 0x7632, R27 ;  /* 0x000076321b1b7816 */ /* 0x000fe4000000001b */
[----:B------:R-:W-:Y:S02]  /*4620*/  LEA.HI.X.SX32 R9, R13, R17, 0x1, P6 ;  /* 0x000000110d097211 */ /* 0x000fe400030f0eff */
[----:B------:R-:W-:Y:S01]  /*4630*/  PRMT R29, R29, 0x7632, R29 ;  /* 0x000076321d1d7816 */ /* 0x000fe2000000001d */
[----:B------:R0:W-:Y:S01]  /*4640*/  @P3 STG.E.U16 desc[UR6][R10.64], R27 ;  /* 0x0000001b0a003986 */ /* 0x0001e2000c101506 */
[----:B------:R-:W-:-:S02]  /*4650*/  PRMT R31, R31, 0x7632, R31 ;  /* 0x000076321f1f7816 */ /* 0x000fc4000000001f */
[C---:B------:R-:W-:Y:S01]  /*4660*/  LEA R12, P6, R0.reuse, R15, 0x1 ;  /* 0x0000000f000c7211 */ /* 0x040fe200078c08ff */
[----:B------:R0:W-:Y:S03]  /*4670*/  @P2 STG.E.U16 desc[UR6][R8.64], R29 ;  /* 0x0000001d08002986 */ /* 0x0001e6000c101506 */
[----:B------:R-:W-:Y:S01]  /*4680*/  LEA.HI.X.SX32 R13, R0, R17, 0x1, P6 ;  /* 0x00000011000d7211 */ /* 0x000fe200030f0eff */
[----:B------:R0:W-:Y:S01]  /*4690*/  @P1 STG.E.U16 desc[UR6][R2.64], R31 ;  /* 0x0000001f02001986 */ /* 0x0001e2000c101506 */
[----:B------:R-:W-:Y:S07]  /*46a0*/  @!P0 EXIT ;  /* 0x000000000000894d */ /* 0x000fee0003800000 */
[----:B0-----:R-:W-:-:S05]  /*46b0*/  PRMT R6, R33, 0x7632, R6 ;  /* 0x0000763221067816 */ /* 0x001fca0000000006 */
[----:B------:R-:W-:Y:S01]  /*46c0*/  STG.E.U16 desc[UR6][R12.64], R6 ;  /* 0x000000060c007986 */ /* 0x000fe2000c101506 */
[----:B------:R-:W-:Y:S05]  /*46d0*/  EXIT ;  /* 0x000000000000794d */ /* 0x000fea0003800000 */
.L_x_3:
[----:B------:R-:W-:-:S00]  /*46e0*/  BRA `(.L_x_3) ;  /* 0xfffffffc00fc7947 */ /* 0x000fc0000383ffff */
[----:B------:R-:W-:-:S00]  /*46f0*/  NOP ;  /* 0x0000000000007918 */ /* 0x000fc00000000000 */
        /* <DEDUP_REMOVED lines=8> */
.L_x_4:


//--------------------- .nv.shared.matmul_kernel  --------------------------
	.section	.nv.shared.matmul_kernel,"aw",@nobits
	.sectionflags	@""
	.align	16
	.zero		1024


//--------------------- .nv.shared.reserved.0     --------------------------
	.section	.nv.shared.reserved.0,"aw",@nobits
	.weak		__nv_reservedSMEM_offset_0_alias
	.size		__nv_reservedSMEM_offset_0_alias, 0, 0
	.other		__nv_reservedSMEM_offset_0_alias,@"STO_CUDA_RESERVED_SHARED STV_DEFAULT"
__nv_reservedSMEM_offset_0_alias:
	.zero		0


//--------------------- .nv.constant0.matmul_kernel --------------------------
	.section	.nv.constant0.matmul_kernel,"a",@progbits
	.sectionflags	@""
	.align	4
.nv.constant0.matmul_kernel:
	.zero		608


//--------------------- SYMBOLS --------------------------

	.type		.nv.reservedSmem.offset0,@object
	.size		.nv.reservedSmem.offset0,0x4
